	.target	sm_90a

	.elftype	@"ET_EXEC"


//--------------------- .note.nv.tkinfo           --------------------------
	.section	.note.nv.tkinfo,"",@"SHT_NOTE"
	.sectionflags	@"SHF_NOTE_NV_TKINFO"
	.tkinfo
        /*0018*/ 	.word	0x00000002
        /*0030*/ 	.string	""
        /*0030*/ 	.string	"ptxas"
        /*0030*/ 	.string	"Cuda compilation tools, release 13.0, V13.0.88"
        /*0030*/ 	.string	"Build cuda_13.0.r13.0/compiler.36424714_0"
        /*0030*/ 	.string	"-arch sm_90a -m 64 "



//--------------------- .note.nv.cuinfo           --------------------------
	.section	.note.nv.cuinfo,"",@"SHT_NOTE"
	.sectionflags	@"SHF_NOTE_NV_CUINFO"
        /*0018*/ 	.short	0x0002
        /*001a*/ 	.short	0x005a
        /*001c*/ 	.short	0x0082
	.zero		2


//--------------------- .nv.info                  --------------------------
	.section	.nv.info,"",@"SHT_CUDA_INFO"
	.align	4


	//----- nvinfo : EIATTR_REGCOUNT
	.align		4
        /*0000*/ 	.byte	0x04, 0x2f
        /*0002*/ 	.short	(.L_15 - .L_14)
	.align		4
.L_14:
        /*0004*/ 	.word	index@(_ZN7cutlass13device_kernelINS_4gemm6kernel13GemmUniversalIN4cute5tupleIJiiiiEEENS1_10collective13CollectiveMmaINS1_34MainloopSm90TmaGmmaWarpSpecializedILi6ENS5_IJNS4_1CILi2EEENSA_ILi1EEESC_EEENS1_35KernelTmaWarpSpecializedCooperativeEEENS5_IJNSA_ILi192EEENSA_ILi80EEENSA_ILi128EEEEEEaNS5_IJlSC_lEEEaSK_NS4_8TiledMMAINS4_8MMA_AtomIJNS4_4SM904GMMA26MMA_64x16x32_S32S8S8_SS_TNEEEENS4_6LayoutISD_NS5_IJSC_NSA_ILi0EEESS_EEEEENS5_IJNS4_10UnderscoreESV_SV_EEEEENS4_13SM90_TMA_LOADENS4_14ComposedLayoutINS4_7SwizzleILi3ELi4ELi3EEENS4_18smem_ptr_flag_bitsILi8EEENSR_INS5_IJNSA_ILi8EEESI_EEENS5_IJSI_SC_EEEEEEEvNS4_8identityENS4_23SM90_TMA_LOAD_MULTICASTES18_vS19_EENS_8epilogue10collective6detail29Sm90TmaWarpSpecializedAdapterINS1D_15DefaultEpilogueIaSK_SK_NS1C_6thread17LinearCombinationIaLi1EiiLNS1H_9ScaleType4KindE0ELNS_15FloatRoundStyleE2EaEENS1_15EpilogueDefaultEEEEEvvEEEEvNT_6ParamsE)
        /*0008*/ 	.word	0x000000a8


	//----- nvinfo : EIATTR_FRAME_SIZE
	.align		4
.L_15:
        /*000c*/ 	.byte	0x04, 0x11
        /*000e*/ 	.short	(.L_17 - .L_16)
	.align		4
.L_16:
        /*0010*/ 	.word	index@(_ZN7cutlass13device_kernelINS_4gemm6kernel13GemmUniversalIN4cute5tupleIJiiiiEEENS1_10collective13CollectiveMmaINS1_34MainloopSm90TmaGmmaWarpSpecializedILi6ENS5_IJNS4_1CILi2EEENSA_ILi1EEESC_EEENS1_35KernelTmaWarpSpecializedCooperativeEEENS5_IJNSA_ILi192EEENSA_ILi80EEENSA_ILi128EEEEEEaNS5_IJlSC_lEEEaSK_NS4_8TiledMMAINS4_8MMA_AtomIJNS4_4SM904GMMA26MMA_64x16x32_S32S8S8_SS_TNEEEENS4_6LayoutISD_NS5_IJSC_NSA_ILi0EEESS_EEEEENS5_IJNS4_10UnderscoreESV_SV_EEEEENS4_13SM90_TMA_LOADENS4_14ComposedLayoutINS4_7SwizzleILi3ELi4ELi3EEENS4_18smem_ptr_flag_bitsILi8EEENSR_INS5_IJNSA_ILi8EEESI_EEENS5_IJSI_SC_EEEEEEEvNS4_8identityENS4_23SM90_TMA_LOAD_MULTICASTES18_vS19_EENS_8epilogue10collective6detail29Sm90TmaWarpSpecializedAdapterINS1D_15DefaultEpilogueIaSK_SK_NS1C_6thread17LinearCombinationIaLi1EiiLNS1H_9ScaleType4KindE0ELNS_15FloatRoundStyleE2EaEENS1_15EpilogueDefaultEEEEEvvEEEEvNT_6ParamsE)
        /*0014*/ 	.word	0x00000000


	//----- nvinfo : EIATTR_MIN_STACK_SIZE
	.align		4
.L_17:
        /*0018*/ 	.byte	0x04, 0x12
        /*001a*/ 	.short	(.L_19 - .L_18)
	.align		4
.L_18:
        /*001c*/ 	.word	index@(_ZN7cutlass13device_kernelINS_4gemm6kernel13GemmUniversalIN4cute5tupleIJiiiiEEENS1_10collective13CollectiveMmaINS1_34MainloopSm90TmaGmmaWarpSpecializedILi6ENS5_IJNS4_1CILi2EEENSA_ILi1EEESC_EEENS1_35KernelTmaWarpSpecializedCooperativeEEENS5_IJNSA_ILi192EEENSA_ILi80EEENSA_ILi128EEEEEEaNS5_IJlSC_lEEEaSK_NS4_8TiledMMAINS4_8MMA_AtomIJNS4_4SM904GMMA26MMA_64x16x32_S32S8S8_SS_TNEEEENS4_6LayoutISD_NS5_IJSC_NSA_ILi0EEESS_EEEEENS5_IJNS4_10UnderscoreESV_SV_EEEEENS4_13SM90_TMA_LOADENS4_14ComposedLayoutINS4_7SwizzleILi3ELi4ELi3EEENS4_18smem_ptr_flag_bitsILi8EEENSR_INS5_IJNSA_ILi8EEESI_EEENS5_IJSI_SC_EEEEEEEvNS4_8identityENS4_23SM90_TMA_LOAD_MULTICASTES18_vS19_EENS_8epilogue10collective6detail29Sm90TmaWarpSpecializedAdapterINS1D_15DefaultEpilogueIaSK_SK_NS1C_6thread17LinearCombinationIaLi1EiiLNS1H_9ScaleType4KindE0ELNS_15FloatRoundStyleE2EaEENS1_15EpilogueDefaultEEEEEvvEEEEvNT_6ParamsE)
        /*0020*/ 	.word	0x00000000
.L_19:


//--------------------- .nv.compat                --------------------------
	.section	.nv.compat,"",@"SHT_CUDA_COMPAT_INFO"
	.align	4
        /*0000*/ 	.byte	0x02, 0x09, 0x01, 0x00, 0x02, 0x02, 0x04, 0x00, 0x02, 0x05, 0x05, 0x00, 0x03, 0x07, 0x01, 0x01
        /*0010*/ 	.byte	0x02, 0x03, 0x01, 0x00, 0x02, 0x06, 0x01, 0x00, 0x04, 0x0b, 0x08, 0x00, 0x00, 0x00, 0x00, 0x00
        /*0020*/ 	.byte	0x00, 0x00, 0x00, 0x00


//--------------------- .nv.info._ZN7cutlass13device_kernelINS_4gemm6kernel13GemmUniversalIN4cute5tupleIJiiiiEEENS1_10collective13CollectiveMmaINS1_34MainloopSm90TmaGmmaWarpSpecializedILi6ENS5_IJNS4_1CILi2EEENSA_ILi1EEESC_EEENS1_35KernelTmaWarpSpecializedCooperativeEEENS5_IJNSA_ILi192EEENSA_ILi80EEENSA_ILi128EEEEEEaNS5_IJlSC_lEEEaSK_NS4_8TiledMMAINS4_8MMA_AtomIJNS4_4SM904GMMA26MMA_64x16x32_S32S8S8_SS_TNEEEENS4_6LayoutISD_NS5_IJSC_NSA_ILi0EEESS_EEEEENS5_IJNS4_10UnderscoreESV_SV_EEEEENS4_13SM90_TMA_LOADENS4_14ComposedLayoutINS4_7SwizzleILi3ELi4ELi3EEENS4_18smem_ptr_flag_bitsILi8EEENSR_INS5_IJNSA_ILi8EEESI_EEENS5_IJSI_SC_EEEEEEEvNS4_8identityENS4_23SM90_TMA_LOAD_MULTICASTES18_vS19_EENS_8epilogue10collective6detail29Sm90TmaWarpSpecializedAdapterINS1D_15DefaultEpilogueIaSK_SK_NS1C_6thread17LinearCombinationIaLi1EiiLNS1H_9ScaleType4KindE0ELNS_15FloatRoundStyleE2EaEENS1_15EpilogueDefaultEEEEEvvEEEEvNT_6ParamsE --------------------------
	.section	.nv.info._ZN7cutlass13device_kernelINS_4gemm6kernel13GemmUniversalIN4cute5tupleIJiiiiEEENS1_10collective13CollectiveMmaINS1_34MainloopSm90TmaGmmaWarpSpecializedILi6ENS5_IJNS4_1CILi2EEENSA_ILi1EEESC_EEENS1_35KernelTmaWarpSpecializedCooperativeEEENS5_IJNSA_ILi192EEENSA_ILi80EEENSA_ILi128EEEEEEaNS5_IJlSC_lEEEaSK_NS4_8TiledMMAINS4_8MMA_AtomIJNS4_4SM904GMMA26MMA_64x16x32_S32S8S8_SS_TNEEEENS4_6LayoutISD_NS5_IJSC_NSA_ILi0EEESS_EEEEENS5_IJNS4_10UnderscoreESV_SV_EEEEENS4_13SM90_TMA_LOADENS4_14ComposedLayoutINS4_7SwizzleILi3ELi4ELi3EEENS4_18smem_ptr_flag_bitsILi8EEENSR_INS5_IJNSA_ILi8EEESI_EEENS5_IJSI_SC_EEEEEEEvNS4_8identityENS4_23SM90_TMA_LOAD_MULTICASTES18_vS19_EENS_8epilogue10collective6detail29Sm90TmaWarpSpecializedAdapterINS1D_15DefaultEpilogueIaSK_SK_NS1C_6thread17LinearCombinationIaLi1EiiLNS1H_9ScaleType4KindE0ELNS_15FloatRoundStyleE2EaEENS1_15EpilogueDefaultEEEEEvvEEEEvNT_6ParamsE,"",@"SHT_CUDA_INFO"
	.sectionflags	@""
	.align	4


	//----- nvinfo : EIATTR_CUDA_API_VERSION
	.align		4
        /*0000*/ 	.byte	0x04, 0x37
        /*0002*/ 	.short	(.L_21 - .L_20)
.L_20:
        /*0004*/ 	.word	0x00000082


	//----- nvinfo : EIATTR_KPARAM_INFO
	.align		4
.L_21:
        /*0008*/ 	.byte	0x04, 0x17
        /*000a*/ 	.short	(.L_23 - .L_22)
.L_22:
        /*000c*/ 	.word	0x00000000
        /*0010*/ 	.short	0x0000
        /*0012*/ 	.short	0x0070
        /*0014*/ 	.byte	0x00, 0xf0, 0x01, 0x10


	//----- nvinfo : EIATTR_SPARSE_MMA_MASK
	.align		4
.L_23:
        /*0018*/ 	.byte	0x03, 0x50
        /*001a*/ 	.short	0x0000


	//----- nvinfo : EIATTR_MAXREG_COUNT
	.align		4
        /*001c*/ 	.byte	0x03, 0x1b
        /*001e*/ 	.short	0x00a8


	//----- nvinfo : EIATTR_NUM_BARRIERS
	.align		4
        /*0020*/ 	.byte	0x02, 0x4c
        /*0022*/ 	.byte	0x01
	.zero		1


	//----- nvinfo : EIATTR_EXTERNS
	.align		4
        /*0024*/ 	.byte	0x04, 0x0f
        /*0026*/ 	.short	(.L_25 - .L_24)


	//   ....[0]....
	.align		4
.L_24:
        /*0028*/ 	.word	index@(__assertfail)


	//----- nvinfo : EIATTR_MERCURY_ISA_VERSION
	.align		4
.L_25:
        /*002c*/ 	.byte	0x03, 0x5f
        /*002e*/ 	.short	0x0101


	//----- nvinfo : EIATTR_INT_WARP_WIDE_INSTR_OFFSETS
	.align		4
        /*0030*/ 	.byte	0x04, 0x31
        /*0032*/ 	.short	(.L_27 - .L_26)


	//   ....[0]....
.L_26:
        /*0034*/ 	.word	0x000004d0


	//   ....[1]....
        /*0038*/ 	.word	0x00000500


	//   ....[2]....
        /*003c*/ 	.word	0x000006c0


	//   ....[3]....
        /*0040*/ 	.word	0x00003a00


	//----- nvinfo : EIATTR_COOP_GROUP_MASK_REGIDS
	.align		4
.L_27:
        /*0044*/ 	.byte	0x04, 0x29
        /*0046*/ 	.short	(.L_29 - .L_28)


	//   ....[0]....
.L_28:
        /*0048*/ 	.word	0xffffffff


	//   ....[1]....
        /*004c*/ 	.word	0xffffffff


	//   ....[2]....
        /*0050*/ 	.word	0xffffffff


	//   ....[3]....
        /*0054*/ 	.word	0xffffffff


	//   ....[4]....
        /*0058*/ 	.word	0xffffffff


	//   ....[5]....
        /*005c*/ 	.word	0xffffffff


	//----- nvinfo : EIATTR_COOP_GROUP_INSTR_OFFSETS
	.align		4
.L_29:
        /*0060*/ 	.byte	0x04, 0x28
        /*0062*/ 	.short	(.L_31 - .L_30)


	//   ....[0]....
.L_30:
        /*0064*/ 	.word	0x00000060


	//   ....[1]....
        /*0068*/ 	.word	0x00000070


	//   ....[2]....
        /*006c*/ 	.word	0x00000130


	//   ....[3]....
        /*0070*/ 	.word	0x00000310


	//   ....[4]....
        /*0074*/ 	.word	0x00000840


	//   ....[5]....
        /*0078*/ 	.word	0x00001470


	//----- nvinfo : EIATTR_REG_RECONFIG
	.align		4
.L_31:
        /*007c*/ 	.byte	0x01, 0x54
	.zero		2


	//----- nvinfo : EIATTR_SYSCALL_OFFSETS
	.align		4
        /*0080*/ 	.byte	0x04, 0x46
        /*0082*/ 	.short	(.L_33 - .L_32)


	//   ....[0]....
.L_32:
        /*0084*/ 	.word	0x00001660


	//----- nvinfo : EIATTR_MBARRIER_INSTR_OFFSETS
	.align		4
.L_33:
        /*0088*/ 	.byte	0x04, 0x39
        /*008a*/ 	.short	(.L_35 - .L_34)


	//   ....[0]....
.L_34:
        /*008c*/ 	.word	0x00000230
        /*0090*/ 	.word	0x000000ff
        /*0094*/ 	.word	0x00000000
        /*0098*/ 	.short	0x0100
        /*009a*/ 	.byte	0x08
	.zero		1


	//   ....[1]....
        /*009c*/ 	.word	0x00000240
        /*00a0*/ 	.word	0x000000ff
        /*00a4*/ 	.word	0x00000030
        /*00a8*/ 	.short	0x0100
        /*00aa*/ 	.byte	0x08
	.zero		1


	//   ....[2]....
        /*00ac*/ 	.word	0x00000250
        /*00b0*/ 	.word	0x000000ff
        /*00b4*/ 	.word	0x00000008
        /*00b8*/ 	.short	0x0100
        /*00ba*/ 	.byte	0x08
	.zero		1


	//   ....[3]....
        /*00bc*/ 	.word	0x00000260
        /*00c0*/ 	.word	0x000000ff
        /*00c4*/ 	.word	0x00000038
        /*00c8*/ 	.short	0x0100
        /*00ca*/ 	.byte	0x08
	.zero		1


	//   ....[4]....
        /*00cc*/ 	.word	0x00000270
        /*00d0*/ 	.word	0x000000ff
        /*00d4*/ 	.word	0x00000010
        /*00d8*/ 	.short	0x0100
        /*00da*/ 	.byte	0x08
	.zero		1


	//   ....[5]....
        /*00dc*/ 	.word	0x00000280
        /*00e0*/ 	.word	0x000000ff
        /*00e4*/ 	.word	0x00000040
        /*00e8*/ 	.short	0x0100
        /*00ea*/ 	.byte	0x08
	.zero		1


	//   ....[6]....
        /*00ec*/ 	.word	0x00000290
        /*00f0*/ 	.word	0x000000ff
        /*00f4*/ 	.word	0x00000018
        /*00f8*/ 	.short	0x0100
        /*00fa*/ 	.byte	0x08
	.zero		1


	//   ....[7]....
        /*00fc*/ 	.word	0x000002a0
        /*0100*/ 	.word	0x000000ff
        /*0104*/ 	.word	0x00000048
        /*0108*/ 	.short	0x0100
        /*010a*/ 	.byte	0x08
	.zero		1


	//   ....[8]....
        /*010c*/ 	.word	0x000002b0
        /*0110*/ 	.word	0x000000ff
        /*0114*/ 	.word	0x00000020
        /*0118*/ 	.short	0x0100
        /*011a*/ 	.byte	0x08
	.zero		1


	//   ....[9]....
        /*011c*/ 	.word	0x000002c0
        /*0120*/ 	.word	0x000000ff
        /*0124*/ 	.word	0x00000050
        /*0128*/ 	.short	0x0100
        /*012a*/ 	.byte	0x08
	.zero		1


	//   ....[10]....
        /*012c*/ 	.word	0x000002d0
        /*0130*/ 	.word	0x000000ff
        /*0134*/ 	.word	0x00000028
        /*0138*/ 	.short	0x0100
        /*013a*/ 	.byte	0x08
	.zero		1


	//   ....[11]....
        /*013c*/ 	.word	0x000002e0
        /*0140*/ 	.word	0x000000ff
        /*0144*/ 	.word	0x00000058
        /*0148*/ 	.short	0x0100
        /*014a*/ 	.byte	0x08
	.zero		1


	//   ....[12]....
        /*014c*/ 	.word	0x00000750
        /*0150*/ 	.word	0x000000ff
        /*0154*/ 	.word	0x00000070
        /*0158*/ 	.short	0x0100
        /*015a*/ 	.byte	0x06
	.zero		1


	//   ....[13]....
        /*015c*/ 	.word	0x000007e0
        /*0160*/ 	.word	0x000000ff
        /*0164*/ 	.word	0x00000078
        /*0168*/ 	.short	0x0100
        /*016a*/ 	.byte	0x06
	.zero		1


	//   ....[14]....
        /*016c*/ 	.word	0x00001730
        /*0170*/ 	.word	0x00000003
        /*0174*/ 	.word	0x00000000
        /*0178*/ 	.short	0x010a
        /*017a*/ 	.byte	0x3f
	.zero		1


	//   ....[15]....
        /*017c*/ 	.word	0x00001790
        /*0180*/ 	.word	0x00000003
        /*0184*/ 	.word	0x00000000
        /*0188*/ 	.short	0x010a
        /*018a*/ 	.byte	0x3f
	.zero		1


	//   ....[16]....
        /*018c*/ 	.word	0x00002890
        /*0190*/ 	.word	0x00000005
        /*0194*/ 	.word	0x00000000
        /*0198*/ 	.short	0x010a
        /*019a*/ 	.byte	0x3f
	.zero		1


	//   ....[17]....
        /*019c*/ 	.word	0x000028d0
        /*01a0*/ 	.word	0x00000005
        /*01a4*/ 	.word	0x00000000
        /*01a8*/ 	.short	0x010a
        /*01aa*/ 	.byte	0x3f
	.zero		1


	//   ....[18]....
        /*01ac*/ 	.word	0x000038b0
        /*01b0*/ 	.word	0x00000004
        /*01b4*/ 	.word	0x00000000
        /*01b8*/ 	.short	0x0101
        /*01ba*/ 	.byte	0x3f
	.zero		1


	//   ....[19]....
        /*01bc*/ 	.word	0x00003aa0
        /*01c0*/ 	.word	0x00000000
        /*01c4*/ 	.word	0x00000000
        /*01c8*/ 	.short	0x0101
        /*01ca*/ 	.byte	0x3f
	.zero		1


	//   ....[20]....
        /*01cc*/ 	.word	0x00008b20
        /*01d0*/ 	.word	0x00000017
        /*01d4*/ 	.word	0x00000030
        /*01d8*/ 	.short	0x010a
        /*01da*/ 	.byte	0x3f
	.zero		1


	//   ....[21]....
        /*01dc*/ 	.word	0x00008ea0
        /*01e0*/ 	.word	0x00000006
        /*01e4*/ 	.word	0x00000078
        /*01e8*/ 	.short	0x0101
        /*01ea*/ 	.byte	0x3f
	.zero		1


	//   ....[22]....
        /*01ec*/ 	.word	0x000095f0
        /*01f0*/ 	.word	0x00000007
        /*01f4*/ 	.word	0x00000000
        /*01f8*/ 	.short	0x010a
        /*01fa*/ 	.byte	0x3f
	.zero		1


	//   ....[23]....
        /*01fc*/ 	.word	0x00009670
        /*0200*/ 	.word	0x00000006
        /*0204*/ 	.word	0x00000000
        /*0208*/ 	.short	0x010a
        /*020a*/ 	.byte	0x3f
	.zero		1


	//   ....[24]....
        /*020c*/ 	.word	0x00009700
        /*0210*/ 	.word	0x00000007
        /*0214*/ 	.word	0x00000000
        /*0218*/ 	.short	0x010a
        /*021a*/ 	.byte	0x3f
	.zero		1


	//   ....[25]....
        /*021c*/ 	.word	0x00009790
        /*0220*/ 	.word	0x00000006
        /*0224*/ 	.word	0x00000000
        /*0228*/ 	.short	0x010a
        /*022a*/ 	.byte	0x3f
	.zero		1


	//   ....[26]....
        /*022c*/ 	.word	0x00009820
        /*0230*/ 	.word	0x00000007
        /*0234*/ 	.word	0x00000000
        /*0238*/ 	.short	0x010a
        /*023a*/ 	.byte	0x3f
	.zero		1


	//   ....[27]....
        /*023c*/ 	.word	0x000098b0
        /*0240*/ 	.word	0x00000005
        /*0244*/ 	.word	0x00000000
        /*0248*/ 	.short	0x010a
        /*024a*/ 	.byte	0x3f
	.zero		1


	//   ....[28]....
        /*024c*/ 	.word	0x00009910
        /*0250*/ 	.word	0x00000003
        /*0254*/ 	.word	0x00000000
        /*0258*/ 	.short	0x010a
        /*025a*/ 	.byte	0x3f
	.zero		1


	//   ....[29]....
        /*025c*/ 	.word	0x00009960
        /*0260*/ 	.word	0x00000005
        /*0264*/ 	.word	0x00000000
        /*0268*/ 	.short	0x010a
        /*026a*/ 	.byte	0x3f
	.zero		1


	//   ....[30]....
        /*026c*/ 	.word	0x00009a30
        /*0270*/ 	.word	0x00000017
        /*0274*/ 	.word	0x00000030
        /*0278*/ 	.short	0x010a
        /*027a*/ 	.byte	0x3f
	.zero		1


	//   ....[31]....
        /*027c*/ 	.word	0x00009b00
        /*0280*/ 	.word	0x00000007
        /*0284*/ 	.word	0x00000000
        /*0288*/ 	.short	0x010a
        /*028a*/ 	.byte	0x3f
	.zero		1


	//   ....[32]....
        /*028c*/ 	.word	0x00009b50
        /*0290*/ 	.word	0x00000006
        /*0294*/ 	.word	0x00000000
        /*0298*/ 	.short	0x010a
        /*029a*/ 	.byte	0x3f
	.zero		1


	//   ....[33]....
        /*029c*/ 	.word	0x00009ba0
        /*02a0*/ 	.word	0x00000007
        /*02a4*/ 	.word	0x00000000
        /*02a8*/ 	.short	0x010a
        /*02aa*/ 	.byte	0x3f
	.zero		1


	//   ....[34]....
        /*02ac*/ 	.word	0x00009bf0
        /*02b0*/ 	.word	0x00000006
        /*02b4*/ 	.word	0x00000000
        /*02b8*/ 	.short	0x010a
        /*02ba*/ 	.byte	0x3f
	.zero		1


	//   ....[35]....
        /*02bc*/ 	.word	0x00009c40
        /*02c0*/ 	.word	0x00000007
        /*02c4*/ 	.word	0x00000000
        /*02c8*/ 	.short	0x010a
        /*02ca*/ 	.byte	0x3f
	.zero		1


	//----- nvinfo : EIATTR_NUM_MBARRIERS
	.align		4
.L_35:
        /*02cc*/ 	.byte	0x03, 0x38
        /*02ce*/ 	.short	0x000e


	//----- nvinfo : EIATTR_EXIT_INSTR_OFFSETS
	.align		4
        /*02d0*/ 	.byte	0x04, 0x1c
        /*02d2*/ 	.short	(.L_37 - .L_36)


	//   ....[0]....
.L_36:
        /*02d4*/ 	.word	0x00000a10


	//   ....[1]....
        /*02d8*/ 	.word	0x00001230


	//   ....[2]....
        /*02dc*/ 	.word	0x000082a0


	//   ....[3]....
        /*02e0*/ 	.word	0x00008800


	//   ....[4]....
        /*02e4*/ 	.word	0x00009900


	//----- nvinfo : EIATTR_MAX_THREADS
	.align		4
.L_37:
        /*02e8*/ 	.byte	0x04, 0x05
        /*02ea*/ 	.short	(.L_39 - .L_38)
.L_38:
        /*02ec*/ 	.word	0x00000180
        /*02f0*/ 	.word	0x00000001
        /*02f4*/ 	.word	0x00000001


	//----- nvinfo : EIATTR_CRS_STACK_SIZE
	.align		4
.L_39:
        /*02f8*/ 	.byte	0x04, 0x1e
        /*02fa*/ 	.short	(.L_41 - .L_40)
.L_40:
        /*02fc*/ 	.word	0x00000000


	//----- nvinfo : EIATTR_CBANK_PARAM_SIZE
	.align		4
.L_41:
        /*0300*/ 	.byte	0x03, 0x19
        /*0302*/ 	.short	0x0470


	//----- nvinfo : EIATTR_PARAM_CBANK
	.align		4
        /*0304*/ 	.byte	0x04, 0x0a
        /*0306*/ 	.short	(.L_43 - .L_42)
	.align		4
.L_42:
        /*0308*/ 	.word	index@(.nv.constant0._ZN7cutlass13device_kernelINS_4gemm6kernel13GemmUniversalIN4cute5tupleIJiiiiEEENS1_10collective13CollectiveMmaINS1_34MainloopSm90TmaGmmaWarpSpecializedILi6ENS5_IJNS4_1CILi2EEENSA_ILi1EEESC_EEENS1_35KernelTmaWarpSpecializedCooperativeEEENS5_IJNSA_ILi192EEENSA_ILi80EEENSA_ILi128EEEEEEaNS5_IJlSC_lEEEaSK_NS4_8TiledMMAINS4_8MMA_AtomIJNS4_4SM904GMMA26MMA_64x16x32_S32S8S8_SS_TNEEEENS4_6LayoutISD_NS5_IJSC_NSA_ILi0EEESS_EEEEENS5_IJNS4_10UnderscoreESV_SV_EEEEENS4_13SM90_TMA_LOADENS4_14ComposedLayoutINS4_7SwizzleILi3ELi4ELi3EEENS4_18smem_ptr_flag_bitsILi8EEENSR_INS5_IJNSA_ILi8EEESI_EEENS5_IJSI_SC_EEEEEEEvNS4_8identityENS4_23SM90_TMA_LOAD_MULTICASTES18_vS19_EENS_8epilogue10collective6detail29Sm90TmaWarpSpecializedAdapterINS1D_15DefaultEpilogueIaSK_SK_NS1C_6thread17LinearCombinationIaLi1EiiLNS1H_9ScaleType4KindE0ELNS_15FloatRoundStyleE2EaEENS1_15EpilogueDefaultEEEEEvvEEEEvNT_6ParamsE)
        /*030c*/ 	.short	0x0210
        /*030e*/ 	.short	0x0470


	//----- nvinfo : EIATTR_SW_WAR
	.align		4
.L_43:
        /*0310*/ 	.byte	0x04, 0x36
        /*0312*/ 	.short	(.L_45 - .L_44)
.L_44:
        /*0314*/ 	.word	0x00000008
.L_45:


//--------------------- .nv.callgraph             --------------------------
	.section	.nv.callgraph,"",@"SHT_CUDA_CALLGRAPH"
	.align	4
	.sectionentsize	8
	.align		4
        /*0000*/ 	.word	0x00000000
	.align		4
        /*0004*/ 	.word	0xffffffff
	.align		4
        /*0008*/ 	.word	index@(_ZN7cutlass13device_kernelINS_4gemm6kernel13GemmUniversalIN4cute5tupleIJiiiiEEENS1_10collective13CollectiveMmaINS1_34MainloopSm90TmaGmmaWarpSpecializedILi6ENS5_IJNS4_1CILi2EEENSA_ILi1EEESC_EEENS1_35KernelTmaWarpSpecializedCooperativeEEENS5_IJNSA_ILi192EEENSA_ILi80EEENSA_ILi128EEEEEEaNS5_IJlSC_lEEEaSK_NS4_8TiledMMAINS4_8MMA_AtomIJNS4_4SM904GMMA26MMA_64x16x32_S32S8S8_SS_TNEEEENS4_6LayoutISD_NS5_IJSC_NSA_ILi0EEESS_EEEEENS5_IJNS4_10UnderscoreESV_SV_EEEEENS4_13SM90_TMA_LOADENS4_14ComposedLayoutINS4_7SwizzleILi3ELi4ELi3EEENS4_18smem_ptr_flag_bitsILi8EEENSR_INS5_IJNSA_ILi8EEESI_EEENS5_IJSI_SC_EEEEEEEvNS4_8identityENS4_23SM90_TMA_LOAD_MULTICASTES18_vS19_EENS_8epilogue10collective6detail29Sm90TmaWarpSpecializedAdapterINS1D_15DefaultEpilogueIaSK_SK_NS1C_6thread17LinearCombinationIaLi1EiiLNS1H_9ScaleType4KindE0ELNS_15FloatRoundStyleE2EaEENS1_15EpilogueDefaultEEEEEvvEEEEvNT_6ParamsE)
	.align		4
        /*000c*/ 	.word	index@(__assertfail)
	.align		4
        /*0010*/ 	.word	0x00000000
	.align		4
        /*0014*/ 	.word	0xfffffffe
	.align		4
        /*0018*/ 	.word	0x00000000
	.align		4
        /*001c*/ 	.word	0xfffffffd
	.align		4
        /*0020*/ 	.word	0x00000000
	.align		4
        /*0024*/ 	.word	0xfffffffc


//--------------------- .nv.constant4             --------------------------
	.section	.nv.constant4,"a",@progbits
	.align	8
	.align		8
.nv.constant4:
        /*0000*/ 	.dword	__assertfail
	.align		8
        /*0008*/ 	.dword	__unnamed_1
	.align		8
        /*0010*/ 	.dword	_ZN39_INTERNAL_7e8a8e7e_4_k_cu_1f30ec81_80834cuda3std3__45__cpo5beginE
	.align		8
        /*0018*/ 	.dword	_ZN39_INTERNAL_7e8a8e7e_4_k_cu_1f30ec81_80834cuda3std3__45__cpo3endE
	.align		8
        /*0020*/ 	.dword	_ZN39_INTERNAL_7e8a8e7e_4_k_cu_1f30ec81_80834cuda3std3__45__cpo6cbeginE
	.align		8
        /*0028*/ 	.dword	_ZN39_INTERNAL_7e8a8e7e_4_k_cu_1f30ec81_80834cuda3std3__45__cpo4cendE
	.align		8
        /*0030*/ 	.dword	_ZN39_INTERNAL_7e8a8e7e_4_k_cu_1f30ec81_80834cuda3std3__441_GLOBAL__N__7e8a8e7e_4_k_cu_1f30ec81_80836ignoreE
	.align		8
        /*0038*/ 	.dword	_ZN39_INTERNAL_7e8a8e7e_4_k_cu_1f30ec81_80834cuda3std3__419piecewise_constructE
	.align		8
        /*0040*/ 	.dword	_ZN39_INTERNAL_7e8a8e7e_4_k_cu_1f30ec81_80834cuda3std3__48in_placeE
	.align		8
        /*0048*/ 	.dword	_ZN39_INTERNAL_7e8a8e7e_4_k_cu_1f30ec81_80834cuda3std6ranges3__45__cpo4swapE
	.align		8
        /*0050*/ 	.dword	_ZN39_INTERNAL_7e8a8e7e_4_k_cu_1f30ec81_80834cuda3std6ranges3__45__cpo9iter_moveE
	.align		8
        /*0058*/ 	.dword	_ZN39_INTERNAL_7e8a8e7e_4_k_cu_1f30ec81_80834cute7productE
	.align		8
        /*0060*/ 	.dword	_ZN39_INTERNAL_7e8a8e7e_4_k_cu_1f30ec81_80834cute1_E
	.align		8
        /*0068*/ 	.dword	$str$22
	.align		8
        /*0070*/ 	.dword	$str$23


//--------------------- .text._ZN7cutlass13device_kernelINS_4gemm6kernel13GemmUniversalIN4cute5tupleIJiiiiEEENS1_10collective13CollectiveMmaINS1_34MainloopSm90TmaGmmaWarpSpecializedILi6ENS5_IJNS4_1CILi2EEENSA_ILi1EEESC_EEENS1_35KernelTmaWarpSpecializedCooperativeEEENS5_IJNSA_ILi192EEENSA_ILi80EEENSA_ILi128EEEEEEaNS5_IJlSC_lEEEaSK_NS4_8TiledMMAINS4_8MMA_AtomIJNS4_4SM904GMMA26MMA_64x16x32_S32S8S8_SS_TNEEEENS4_6LayoutISD_NS5_IJSC_NSA_ILi0EEESS_EEEEENS5_IJNS4_10UnderscoreESV_SV_EEEEENS4_13SM90_TMA_LOADENS4_14ComposedLayoutINS4_7SwizzleILi3ELi4ELi3EEENS4_18smem_ptr_flag_bitsILi8EEENSR_INS5_IJNSA_ILi8EEESI_EEENS5_IJSI_SC_EEEEEEEvNS4_8identityENS4_23SM90_TMA_LOAD_MULTICASTES18_vS19_EENS_8epilogue10collective6detail29Sm90TmaWarpSpecializedAdapterINS1D_15DefaultEpilogueIaSK_SK_NS1C_6thread17LinearCombinationIaLi1EiiLNS1H_9ScaleType4KindE0ELNS_15FloatRoundStyleE2EaEENS1_15EpilogueDefaultEEEEEvvEEEEvNT_6ParamsE --------------------------
	.section	.text._ZN7cutlass13device_kernelINS_4gemm6kernel13GemmUniversalIN4cute5tupleIJiiiiEEENS1_10collective13CollectiveMmaINS1_34MainloopSm90TmaGmmaWarpSpecializedILi6ENS5_IJNS4_1CILi2EEENSA_ILi1EEESC_EEENS1_35KernelTmaWarpSpecializedCooperativeEEENS5_IJNSA_ILi192EEENSA_ILi80EEENSA_ILi128EEEEEEaNS5_IJlSC_lEEEaSK_NS4_8TiledMMAINS4_8MMA_AtomIJNS4_4SM904GMMA26MMA_64x16x32_S32S8S8_SS_TNEEEENS4_6LayoutISD_NS5_IJSC_NSA_ILi0EEESS_EEEEENS5_IJNS4_10UnderscoreESV_SV_EEEEENS4_13SM90_TMA_LOADENS4_14ComposedLayoutINS4_7SwizzleILi3ELi4ELi3EEENS4_18smem_ptr_flag_bitsILi8EEENSR_INS5_IJNSA_ILi8EEESI_EEENS5_IJSI_SC_EEEEEEEvNS4_8identityENS4_23SM90_TMA_LOAD_MULTICASTES18_vS19_EENS_8epilogue10collective6detail29Sm90TmaWarpSpecializedAdapterINS1D_15DefaultEpilogueIaSK_SK_NS1C_6thread17LinearCombinationIaLi1EiiLNS1H_9ScaleType4KindE0ELNS_15FloatRoundStyleE2EaEENS1_15EpilogueDefaultEEEEEvvEEEEvNT_6ParamsE,"ax",@progbits
	.align	128
.text._ZN7cutlass13device_kernelINS_4gemm6kernel13GemmUniversalIN4cute5tupleIJiiiiEEENS1_10collective13CollectiveMmaINS1_34MainloopSm90TmaGmmaWarpSpecializedILi6ENS5_IJNS4_1CILi2EEENSA_ILi1EEESC_EEENS1_35KernelTmaWarpSpecializedCooperativeEEENS5_IJNSA_ILi192EEENSA_ILi80EEENSA_ILi128EEEEEEaNS5_IJlSC_lEEEaSK_NS4_8TiledMMAINS4_8MMA_AtomIJNS4_4SM904GMMA26MMA_64x16x32_S32S8S8_SS_TNEEEENS4_6LayoutISD_NS5_IJSC_NSA_ILi0EEESS_EEEEENS5_IJNS4_10UnderscoreESV_SV_EEEEENS4_13SM90_TMA_LOADENS4_14ComposedLayoutINS4_7SwizzleILi3ELi4ELi3EEENS4_18smem_ptr_flag_bitsILi8EEENSR_INS5_IJNSA_ILi8EEESI_EEENS5_IJSI_SC_EEEEEEEvNS4_8identityENS4_23SM90_TMA_LOAD_MULTICASTES18_vS19_EENS_8epilogue10collective6detail29Sm90TmaWarpSpecializedAdapterINS1D_15DefaultEpilogueIaSK_SK_NS1C_6thread17LinearCombinationIaLi1EiiLNS1H_9ScaleType4KindE0ELNS_15FloatRoundStyleE2EaEENS1_15EpilogueDefaultEEEEEvvEEEEvNT_6ParamsE:
        .type           _ZN7cutlass13device_kernelINS_4gemm6kernel13GemmUniversalIN4cute5tupleIJiiiiEEENS1_10collective13CollectiveMmaINS1_34MainloopSm90TmaGmmaWarpSpecializedILi6ENS5_IJNS4_1CILi2EEENSA_ILi1EEESC_EEENS1_35KernelTmaWarpSpecializedCooperativeEEENS5_IJNSA_ILi192EEENSA_ILi80EEENSA_ILi128EEEEEEaNS5_IJlSC_lEEEaSK_NS4_8TiledMMAINS4_8MMA_AtomIJNS4_4SM904GMMA26MMA_64x16x32_S32S8S8_SS_TNEEEENS4_6LayoutISD_NS5_IJSC_NSA_ILi0EEESS_EEEEENS5_IJNS4_10UnderscoreESV_SV_EEEEENS4_13SM90_TMA_LOADENS4_14ComposedLayoutINS4_7SwizzleILi3ELi4ELi3EEENS4_18smem_ptr_flag_bitsILi8EEENSR_INS5_IJNSA_ILi8EEESI_EEENS5_IJSI_SC_EEEEEEEvNS4_8identityENS4_23SM90_TMA_LOAD_MULTICASTES18_vS19_EENS_8epilogue10collective6detail29Sm90TmaWarpSpecializedAdapterINS1D_15DefaultEpilogueIaSK_SK_NS1C_6thread17LinearCombinationIaLi1EiiLNS1H_9ScaleType4KindE0ELNS_15FloatRoundStyleE2EaEENS1_15EpilogueDefaultEEEEEvvEEEEvNT_6ParamsE,@function
        .size           _ZN7cutlass13device_kernelINS_4gemm6kernel13GemmUniversalIN4cute5tupleIJiiiiEEENS1_10collective13CollectiveMmaINS1_34MainloopSm90TmaGmmaWarpSpecializedILi6ENS5_IJNS4_1CILi2EEENSA_ILi1EEESC_EEENS1_35KernelTmaWarpSpecializedCooperativeEEENS5_IJNSA_ILi192EEENSA_ILi80EEENSA_ILi128EEEEEEaNS5_IJlSC_lEEEaSK_NS4_8TiledMMAINS4_8MMA_AtomIJNS4_4SM904GMMA26MMA_64x16x32_S32S8S8_SS_TNEEEENS4_6LayoutISD_NS5_IJSC_NSA_ILi0EEESS_EEEEENS5_IJNS4_10UnderscoreESV_SV_EEEEENS4_13SM90_TMA_LOADENS4_14ComposedLayoutINS4_7SwizzleILi3ELi4ELi3EEENS4_18smem_ptr_flag_bitsILi8EEENSR_INS5_IJNSA_ILi8EEESI_EEENS5_IJSI_SC_EEEEEEEvNS4_8identityENS4_23SM90_TMA_LOAD_MULTICASTES18_vS19_EENS_8epilogue10collective6detail29Sm90TmaWarpSpecializedAdapterINS1D_15DefaultEpilogueIaSK_SK_NS1C_6thread17LinearCombinationIaLi1EiiLNS1H_9ScaleType4KindE0ELNS_15FloatRoundStyleE2EaEENS1_15EpilogueDefaultEEEEEvvEEEEvNT_6ParamsE,(.L_x_237 - _ZN7cutlass13device_kernelINS_4gemm6kernel13GemmUniversalIN4cute5tupleIJiiiiEEENS1_10collective13CollectiveMmaINS1_34MainloopSm90TmaGmmaWarpSpecializedILi6ENS5_IJNS4_1CILi2EEENSA_ILi1EEESC_EEENS1_35KernelTmaWarpSpecializedCooperativeEEENS5_IJNSA_ILi192EEENSA_ILi80EEENSA_ILi128EEEEEEaNS5_IJlSC_lEEEaSK_NS4_8TiledMMAINS4_8MMA_AtomIJNS4_4SM904GMMA26MMA_64x16x32_S32S8S8_SS_TNEEEENS4_6LayoutISD_NS5_IJSC_NSA_ILi0EEESS_EEEEENS5_IJNS4_10UnderscoreESV_SV_EEEEENS4_13SM90_TMA_LOADENS4_14ComposedLayoutINS4_7SwizzleILi3ELi4ELi3EEENS4_18smem_ptr_flag_bitsILi8EEENSR_INS5_IJNSA_ILi8EEESI_EEENS5_IJSI_SC_EEEEEEEvNS4_8identityENS4_23SM90_TMA_LOAD_MULTICASTES18_vS19_EENS_8epilogue10collective6detail29Sm90TmaWarpSpecializedAdapterINS1D_15DefaultEpilogueIaSK_SK_NS1C_6thread17LinearCombinationIaLi1EiiLNS1H_9ScaleType4KindE0ELNS_15FloatRoundStyleE2EaEENS1_15EpilogueDefaultEEEEEvvEEEEvNT_6ParamsE)
        .other          _ZN7cutlass13device_kernelINS_4gemm6kernel13GemmUniversalIN4cute5tupleIJiiiiEEENS1_10collective13CollectiveMmaINS1_34MainloopSm90TmaGmmaWarpSpecializedILi6ENS5_IJNS4_1CILi2EEENSA_ILi1EEESC_EEENS1_35KernelTmaWarpSpecializedCooperativeEEENS5_IJNSA_ILi192EEENSA_ILi80EEENSA_ILi128EEEEEEaNS5_IJlSC_lEEEaSK_NS4_8TiledMMAINS4_8MMA_AtomIJNS4_4SM904GMMA26MMA_64x16x32_S32S8S8_SS_TNEEEENS4_6LayoutISD_NS5_IJSC_NSA_ILi0EEESS_EEEEENS5_IJNS4_10UnderscoreESV_SV_EEEEENS4_13SM90_TMA_LOADENS4_14ComposedLayoutINS4_7SwizzleILi3ELi4ELi3EEENS4_18smem_ptr_flag_bitsILi8EEENSR_INS5_IJNSA_ILi8EEESI_EEENS5_IJSI_SC_EEEEEEEvNS4_8identityENS4_23SM90_TMA_LOAD_MULTICASTES18_vS19_EENS_8epilogue10collective6detail29Sm90TmaWarpSpecializedAdapterINS1D_15DefaultEpilogueIaSK_SK_NS1C_6thread17LinearCombinationIaLi1EiiLNS1H_9ScaleType4KindE0ELNS_15FloatRoundStyleE2EaEENS1_15EpilogueDefaultEEEEEvvEEEEvNT_6ParamsE,@"STO_CUDA_ENTRY STV_DEFAULT"
_ZN7cutlass13device_kernelINS_4gemm6kernel13GemmUniversalIN4cute5tupleIJiiiiEEENS1_10collective13CollectiveMmaINS1_34MainloopSm90TmaGmmaWarpSpecializedILi6ENS5_IJNS4_1CILi2EEENSA_ILi1EEESC_EEENS1_35KernelTmaWarpSpecializedCooperativeEEENS5_IJNSA_ILi192EEENSA_ILi80EEENSA_ILi128EEEEEEaNS5_IJlSC_lEEEaSK_NS4_8TiledMMAINS4_8MMA_AtomIJNS4_4SM904GMMA26MMA_64x16x32_S32S8S8_SS_TNEEEENS4_6LayoutISD_NS5_IJSC_NSA_ILi0EEESS_EEEEENS5_IJNS4_10UnderscoreESV_SV_EEEEENS4_13SM90_TMA_LOADENS4_14ComposedLayoutINS4_7SwizzleILi3ELi4ELi3EEENS4_18smem_ptr_flag_bitsILi8EEENSR_INS5_IJNSA_ILi8EEESI_EEENS5_IJSI_SC_EEEEEEEvNS4_8identityENS4_23SM90_TMA_LOAD_MULTICASTES18_vS19_EENS_8epilogue10collective6detail29Sm90TmaWarpSpecializedAdapterINS1D_15DefaultEpilogueIaSK_SK_NS1C_6thread17LinearCombinationIaLi1EiiLNS1H_9ScaleType4KindE0ELNS_15FloatRoundStyleE2EaEENS1_15EpilogueDefaultEEEEEvvEEEEvNT_6ParamsE:
[----:B------:R-:W0:Y:S01]  /*0000*/  LDC R1, c[0x0][0x28] ;  /* 0x00000a00ff017b82 */ /* 0x000e220000000800 */
[----:B------:R-:W1:Y:S01]  /*0010*/  S2R R112, SR_TID.X ;  /* 0x0000000000707919 */ /* 0x000e620000002100 */
[----:B------:R-:W-:Y:S01]  /*0020*/  ELECT P0, URZ, PT ;  /* 0x00000000003f782f */ /* 0x000fe20003800000 */
[----:B------:R-:W-:Y:S01]  /*0030*/  BSSY B0, `(.L_x_0) ;  /* 0x000000f000007945 */ /* 0x000fe20003800000 */
[--C-:B-1----:R-:W-:Y:S02]  /*0040*/  SHF.R.U32.HI R0, RZ, 0x5, R112.reuse ;  /* 0x00000005ff007819 */ /* 0x102fe40000011670 */
[----:B------:R-:W-:-:S03]  /*0050*/  SHF.R.U32.HI R7, RZ, 0x7, R112 ;  /* 0x00000007ff077819 */ /* 0x000fc60000011670 */
[----:B------:R-:W1:Y:S04]  /*0060*/  SHFL.IDX PT, R3, R0, RZ, 0x1f ;  /* 0x00001fff00037589 */ /* 0x000e6800000e0000 */
[----:B------:R2:W3:Y:S01]  /*0070*/  SHFL.IDX PT, R2, R7, RZ, 0x1f ;  /* 0x00001fff07027589 */ /* 0x0004e200000e0000 */
[----:B-1----:R-:W-:-:S13]  /*0080*/  ISETP.NE.OR P0, PT, R3, RZ, !P0 ;  /* 0x000000ff0300720c */ /* 0x002fda0004705670 */
[----:B0-23--:R-:W-:Y:S05]  /*0090*/  @P0 BRA `(.L_x_1) ;  /* 0x0000000000200947 */ /* 0x00dfea0003800000 */
[----:B------:R-:W-:Y:S02]  /*00a0*/  ULDC.64 UR4, c[0x0][0x198] ;  /* 0x0000660000047ab9 */ /* 0x000fe40000000a00 */
[----:B------:R-:W-:Y:S02]  /*00b0*/  UIADD3 UR6, UP0, UR4, 0xf0, URZ ;  /* 0x000000f004067890 */ /* 0x000fe4000ff1e03f */
[----:B------:R-:W-:Y:S02]  /*00c0*/  UIADD3 UR4, UP1, UR4, 0x1f0, URZ ;  /* 0x000001f004047890 */ /* 0x000fe4000ff3e03f */
[----:B------:R-:W-:Y:S02]  /*00d0*/  UIADD3.X UR7, URZ, UR5, URZ, UP0, !UPT ;  /* 0x000000053f077290 */ /* 0x000fe400087fe43f */
[----:B------:R-:W-:-:S07]  /*00e0*/  UIADD3.X UR5, URZ, UR5, URZ, UP1, !UPT ;  /* 0x000000053f057290 */ /* 0x000fce0008ffe43f */
[----:B------:R0:W-:Y:S02]  /*00f0*/  UTMACCTL.PF [UR6] ;  /* 0x00000000060079b9 */ /* 0x0001e40008040000 */
[----:B------:R0:W-:Y:S02]  /*0100*/  UTMACCTL.PF [UR4] ;  /* 0x00000000040079b9 */ /* 0x0001e40008040000 */
[----:B0-----:R-:W-:Y:S01]  /*0110*/  NOP ;  /* 0x0000000000007918 */ /* 0x001fe20000000000 */
.L_x_1:
[----:B------:R-:W-:Y:S05]  /*0120*/  BSYNC B0 ;  /* 0x0000000000007941 */ /* 0x000fea0003800000 */
.L_x_0:
[----:B------:R-:W0:Y:S02]  /*0130*/  SHFL.IDX PT, R5, R0, RZ, 0x1f ;  /* 0x00001fff00057589 */ /* 0x000e2400000e0000 */
[----:B0-----:R-:W-:-:S13]  /*0140*/  ISETP.NE.AND P0, PT, R5, RZ, PT ;  /* 0x000000ff0500720c */ /* 0x001fda0003f05270 */
[----:B------:R-:W-:Y:S05]  /*0150*/  @P0 BRA `(.L_x_2) ;  /* 0x0000000000680947 */ /* 0x000fea0003800000 */
[----:B------:R-:W0:Y:S01]  /*0160*/  S2UR UR8, SR_CgaCtaId ;  /* 0x00000000000879c3 */ /* 0x000e220000008800 */
[----:B------:R-:W-:Y:S01]  /*0170*/  UMOV UR4, 0x400 ;  /* 0x0000040000047882 */ /* 0x000fe20000000000 */
[----:B------:R-:W-:Y:S01]  /*0180*/  UMOV UR5, 0x1 ;  /* 0x0000000100057882 */ /* 0x000fe20000000000 */
[----:B------:R-:W-:Y:S01]  /*0190*/  UMOV UR6, 0x4 ;  /* 0x0000000400067882 */ /* 0x000fe20000000000 */
[----:B------:R-:W-:Y:S01]  /*01a0*/  ELECT P0, URZ, PT ;  /* 0x00000000003f782f */ /* 0x000fe20003800000 */
[----:B------:R-:W-:-:S04]  /*01b0*/  UIADD3 UR6, -UR6, 0x100000, URZ ;  /* 0x0010000006067890 */ /* 0x000fc8000fffe13f */
[----:B------:R-:W-:Y:S02]  /*01c0*/  USHF.L.U32 UR7, UR6, 0xb, URZ ;  /* 0x0000000b06077899 */ /* 0x000fe4000800063f */
[----:B------:R-:W-:Y:S02]  /*01d0*/  USHF.L.U32 UR6, UR6, 0x1, URZ ;  /* 0x0000000106067899 */ /* 0x000fe4000800063f */
[----:B0-----:R-:W-:Y:S02]  /*01e0*/  ULEA UR8, UR8, UR4, 0x18 ;  /* 0x0000000408087291 */ /* 0x001fe4000f8ec03f */
[----:B------:R-:W-:-:S04]  /*01f0*/  UIADD3 UR4, -UR5, 0x100000, URZ ;  /* 0x0010000005047890 */ /* 0x000fc8000fffe13f */
[----:B------:R-:W-:Y:S02]  /*0200*/  USHF.L.U32 UR5, UR4, 0xb, URZ ;  /* 0x0000000b04057899 */ /* 0x000fe4000800063f */
[----:B------:R-:W-:Y:S01]  /*0210*/  USHF.L.U32 UR4, UR4, 0x1, URZ ;  /* 0x0000000104047899 */ /* 0x000fe2000800063f */
[----:B------:R-:W0:Y:S11]  /*0220*/  FENCE.VIEW.ASYNC.S ;  /* 0x00000000000073c6 */ /* 0x000e360000000000 */
[----:B0-----:R0:W1:Y:S01]  /*0230*/  SYNCS.EXCH.64 URZ, [UR8], UR4 ;  /* 0x00000004083f75b2 */ /* 0x0010620008000100 */
[----:B------:R0:W2:Y:S01]  /*0240*/  SYNCS.EXCH.64 URZ, [UR8+0x30], UR6 ;  /* 0x00003006083f75b2 */ /* 0x0000a20008000100 */
[----:B------:R0:W3:Y:S01]  /*0250*/  SYNCS.EXCH.64 URZ, [UR8+0x8], UR4 ;  /* 0x00000804083f75b2 */ /* 0x0000e20008000100 */
[----:B------:R0:W4:Y:S01]  /*0260*/  SYNCS.EXCH.64 URZ, [UR8+0x38], UR6 ;  /* 0x00003806083f75b2 */ /* 0x0001220008000100 */
[----:B------:R0:W0:Y:S01]  /*0270*/  SYNCS.EXCH.64 URZ, [UR8+0x10], UR4 ;  /* 0x00001004083f75b2 */ /* 0x0000220008000100 */
[----:B------:R0:W0:Y:S01]  /*0280*/  SYNCS.EXCH.64 URZ, [UR8+0x40], UR6 ;  /* 0x00004006083f75b2 */ /* 0x0000220008000100 */
[----:B------:R0:W0:Y:S01]  /*0290*/  SYNCS.EXCH.64 URZ, [UR8+0x18], UR4 ;  /* 0x00001804083f75b2 */ /* 0x0000220008000100 */
[----:B------:R0:W0:Y:S01]  /*02a0*/  SYNCS.EXCH.64 URZ, [UR8+0x48], UR6 ;  /* 0x00004806083f75b2 */ /* 0x0000220008000100 */
[----:B------:R0:W0:Y:S01]  /*02b0*/  SYNCS.EXCH.64 URZ, [UR8+0x20], UR4 ;  /* 0x00002004083f75b2 */ /* 0x0000220008000100 */
[----:B------:R0:W0:Y:S01]  /*02c0*/  SYNCS.EXCH.64 URZ, [UR8+0x50], UR6 ;  /* 0x00005006083f75b2 */ /* 0x0000220008000100 */
[----:B------:R0:W0:Y:S01]  /*02d0*/  SYNCS.EXCH.64 URZ, [UR8+0x28], UR4 ;  /* 0x00002804083f75b2 */ /* 0x0000220008000100 */
[----:B------:R0:W0:Y:S01]  /*02e0*/  SYNCS.EXCH.64 URZ, [UR8+0x58], UR6 ;  /* 0x00005806083f75b2 */ /* 0x0000220008000100 */
[----:B------:R-:W-:Y:S01]  /*02f0*/  NOP ;  /* 0x0000000000007918 */ /* 0x000fe20000000000 */
.L_x_2:
[----:B------:R-:W-:Y:S01]  /*0300*/  SHF.R.S32.HI R9, RZ, 0x1f, R112 ;  /* 0x0000001fff097819 */ /* 0x000fe20000011470 */
[----:B------:R-:W5:Y:S01]  /*0310*/  SHFL.IDX PT, R0, R0, RZ, 0x1f ;  /* 0x00001fff00007589 */ /* 0x000f6200000e0000 */
[----:B0-----:R-:W0:Y:S01]  /*0320*/  S2UR UR8, SR_CTAID.X ;  /* 0x00000000000879c3 */ /* 0x001e220000002500 */
[----:B------:R-:W-:Y:S02]  /*0330*/  ELECT P0, URZ, PT ;  /* 0x00000000003f782f */ /* 0x000fe40003800000 */
[----:B------:R-:W-:Y:S01]  /*0340*/  LEA.HI R9, R9, R112, RZ, 0x7 ;  /* 0x0000007009097211 */ /* 0x000fe200078f38ff */
[----:B------:R-:W1:Y:S01]  /*0350*/  S2R R4, SR_CTAID.Y ;  /* 0x0000000000047919 */ /* 0x000e620000002600 */
[----:B------:R-:W-:Y:S01]  /*0360*/  SHF.R.S32.HI R6, RZ, 0x1f, R5 ;  /* 0x0000001fff067819 */ /* 0x000fe20000011405 */
[----:B------:R-:W-:Y:S01]  /*0370*/  ULDC UR4, c[0x0][0x150] ;  /* 0x0000540000047ab9 */ /* 0x000fe20000000800 */
[----:B------:R-:W-:Y:S01]  /*0380*/  LOP3.LUT R9, R9, 0xffffff80, RZ, 0xc0, !PT ;  /* 0xffffff8009097812 */ /* 0x000fe200078ec0ff */
[----:B------:R-:W-:Y:S01]  /*0390*/  NOP ;  /* 0x0000000000007918 */ /* 0x000fe20000000000 */
[----:B------:R-:W-:Y:S01]  /*03a0*/  LEA.HI R6, R6, R5, RZ, 0x2 ;  /* 0x0000000506067211 */ /* 0x000fe200078f10ff */
[----:B------:R-:W2:Y:S01]  /*03b0*/  LDC R11, c[0x0][0x144] ;  /* 0x00005100ff0b7b82 */ /* 0x000ea20000000800 */
[----:B------:R-:W-:Y:S01]  /*03c0*/  NOP ;  /* 0x0000000000007918 */ /* 0x000fe20000000000 */
[----:B------:R-:W-:Y:S01]  /*03d0*/  IMAD.IADD R8, R112, 0x1, -R9 ;  /* 0x0000000170087824 */ /* 0x000fe200078e0a09 */
[----:B------:R-:W-:Y:S01]  /*03e0*/  LOP3.LUT R6, R6, 0x3ffffffc, RZ, 0xc0, !PT ;  /* 0x3ffffffc06067812 */ /* 0x000fe200078ec0ff */
[----:B------:R-:W-:Y:S01]  /*03f0*/  IMAD.MOV.U32 R22, RZ, RZ, 0x1 ;  /* 0x00000001ff167424 */ /* 0x000fe200078e00ff */
[----:B------:R-:W-:-:S02]  /*0400*/  ISETP.NE.AND P3, PT, R2, RZ, PT ;  /* 0x000000ff0200720c */ /* 0x000fc40003f65270 */
[----:B------:R-:W-:Y:S01]  /*0410*/  SHF.R.S32.HI R9, RZ, 0x1f, R8 ;  /* 0x0000001fff097819 */ /* 0x000fe20000011408 */
[----:B------:R-:W-:Y:S01]  /*0420*/  IMAD.IADD R6, R5, 0x1, -R6 ;  /* 0x0000000105067824 */ /* 0x000fe200078e0a06 */
[----:B------:R-:W3:Y:S02]  /*0430*/  LDC R13, c[0x0][0x140] ;  /* 0x00005000ff0d7b82 */ /* 0x000ee40000000800 */
[----:B------:R-:W-:Y:S02]  /*0440*/  LEA.HI R9, R9, R8, RZ, 0x3 ;  /* 0x0000000809097211 */ /* 0x000fe400078f18ff */
[----:B-----5:R-:W-:Y:S02]  /*0450*/  ISETP.NE.OR P0, PT, R0, RZ, !P0 ;  /* 0x000000ff0000720c */ /* 0x020fe40004705670 */
[----:B------:R-:W-:Y:S02]  /*0460*/  SHF.R.S32.HI R0, RZ, 0x3, R9 ;  /* 0x00000003ff007819 */ /* 0x000fe40000011409 */
[----:B0-----:R-:W-:-:S02]  /*0470*/  I2FP.F32.U32 R10, UR8 ;  /* 0x00000008000a7c45 */ /* 0x001fc40008201000 */
[----:B------:R-:W-:-:S03]  /*0480*/  SHF.R.S32.HI R9, RZ, 0x1f, R9 ;  /* 0x0000001fff097819 */ /* 0x000fc60000011409 */
[----:B------:R-:W-:Y:S01]  /*0490*/  FMUL R10, R10, UR4 ;  /* 0x000000040a0a7c20 */ /* 0x000fe20008400000 */
[----:B------:R-:W-:Y:S01]  /*04a0*/  LEA.HI R9, R9, R0, RZ, 0x2 ;  /* 0x0000000009097211 */ /* 0x000fe200078f10ff */
[----:B------:R-:W-:Y:S01]  /*04b0*/  ULDC UR4, c[0x0][0x154] ;  /* 0x0000550000047ab9 */ /* 0x000fe20000000800 */
[----:B-1----:R-:W-:Y:S01]  /*04c0*/  I2FP.F32.U32 R12, R4 ;  /* 0x00000004000c7245 */ /* 0x002fe20000201000 */
[----:B------:R-:W-:Y:S01]  /*04d0*/  VOTEU.ALL UP0, P0 ;  /* 0x00000000003f7886 */ /* 0x000fe20000000000 */
[----:B------:R-:W-:Y:S01]  /*04e0*/  LOP3.LUT R9, R9, 0xfffffffc, RZ, 0xc0, !PT ;  /* 0xfffffffc09097812 */ /* 0x000fe200078ec0ff */
[----:B------:R-:W0:Y:S01]  /*04f0*/  F2I.U32.TRUNC.NTZ R10, R10 ;  /* 0x0000000a000a7305 */ /* 0x000e22000020f000 */
[----:B------:R-:W-:Y:S01]  /*0500*/  VOTEU.ALL UP1, P0 ;  /* 0x00000000003f7886 */ /* 0x000fe20000020000 */
[----:B------:R-:W-:Y:S01]  /*0510*/  FMUL R12, R12, UR4 ;  /* 0x000000040c0c7c20 */ /* 0x000fe20008400000 */
[----:B------:R-:W1:Y:S01]  /*0520*/  @!UP0 S2UR UR7, SR_CgaCtaId ;  /* 0x00000000000789c3 */ /* 0x000e620000008800 */
[----:B------:R-:W-:Y:S01]  /*0530*/  IMAD.IADD R9, R0, 0x1, -R9 ;  /* 0x0000000100097824 */ /* 0x000fe200078e0a09 */
[----:B------:R-:W-:Y:S01]  /*0540*/  SHF.R.S32.HI R0, RZ, 0x1f, R3 ;  /* 0x0000001fff007819 */ /* 0x000fe20000011403 */
[----:B------:R-:W-:Y:S01]  /*0550*/  UMOV UR4, 0x20 ;  /* 0x0000002000047882 */ /* 0x000fe20000000000 */
[----:B------:R-:W-:Y:S01]  /*0560*/  @!UP0 UMOV UR6, 0x400 ;  /* 0x0000040000068882 */ /* 0x000fe20000000000 */
[----:B------:R-:W-:Y:S01]  /*0570*/  IMAD R19, R6, 0x4, R9 ;  /* 0x0000000406137824 */ /* 0x000fe200078e0209 */
[----:B------:R-:W5:Y:S01]  /*0580*/  F2I.U32.TRUNC.NTZ R12, R12 ;  /* 0x0000000c000c7305 */ /* 0x000f62000020f000 */
[----:B------:R-:W-:Y:S01]  /*0590*/  LEA.HI R0, R0, R3, RZ, 0x2 ;  /* 0x0000000300007211 */ /* 0x000fe200078f10ff */
[----:B------:R-:W4:Y:S01]  /*05a0*/  LDC R9, c[0x0][0x148] ;  /* 0x00005200ff097b82 */ /* 0x000f220000000800 */
[----:B------:R-:W-:-:S04]  /*05b0*/  @!UP0 UIADD3 UR4, -UR4, 0x100000, URZ ;  /* 0x0010000004048890 */ /* 0x000fc8000fffe13f */
[----:B------:R-:W-:Y:S02]  /*05c0*/  @!UP0 USHF.L.U32 UR5, UR4, 0xb, URZ ;  /* 0x0000000b04058899 */ /* 0x000fe4000800063f */
[----:B------:R-:W-:Y:S01]  /*05d0*/  @!UP0 USHF.L.U32 UR4, UR4, 0x1, URZ ;  /* 0x0000000104048899 */ /* 0x000fe2000800063f */
[----:B------:R-:W-:Y:S01]  /*05e0*/  LEA.HI R6, R19, R19, RZ, 0x1 ;  /* 0x0000001313067211 */ /* 0x000fe200078f08ff */
[----:B0-----:R-:W-:Y:S01]  /*05f0*/  IMAD.MOV R14, RZ, RZ, -R10 ;  /* 0x000000ffff0e7224 */ /* 0x001fe200078e0a0a */
[----:B------:R-:W-:Y:S02]  /*0600*/  LOP3.LUT R0, R0, 0xfffffffc, RZ, 0xc0, !PT ;  /* 0xfffffffc00007812 */ /* 0x000fe400078ec0ff */
[----:B------:R-:W-:Y:S01]  /*0610*/  LOP3.LUT R10, R6, 0xfffffffe, RZ, 0xc0, !PT ;  /* 0xfffffffe060a7812 */ /* 0x000fe200078ec0ff */
[----:B--2---:R-:W-:Y:S01]  /*0620*/  IMAD R6, R11, R14, UR8 ;  /* 0x000000080b067e24 */ /* 0x004fe2000f8e020e */
[----:B---3--:R-:W-:Y:S01]  /*0630*/  ISETP.EQ.U32.AND P2, PT, R13, 0x1, PT ;  /* 0x000000010d00780c */ /* 0x008fe20003f42070 */
[----:B------:R-:W-:-:S02]  /*0640*/  IMAD.IADD R3, R3, 0x1, -R0 ;  /* 0x0000000103037824 */ /* 0x000fc400078e0a00 */
[C---:B------:R-:W-:Y:S02]  /*0650*/  IMAD.IADD R11, R19.reuse, 0x1, -R10 ;  /* 0x00000001130b7824 */ /* 0x040fe400078e0a0a */
[----:B------:R-:W-:Y:S01]  /*0660*/  IMAD.SHL.U32 R10, R19, 0x4, RZ ;  /* 0x00000004130a7824 */ /* 0x000fe200078e00ff */
[----:B------:R-:W-:Y:S01]  /*0670*/  ISETP.NE.AND P1, PT, R3, 0x3, PT ;  /* 0x000000030300780c */ /* 0x000fe20003f25270 */
[----:B-----5:R-:W-:Y:S01]  /*0680*/  IMAD.MOV R24, RZ, RZ, -R12 ;  /* 0x000000ffff187224 */ /* 0x020fe200078e0a0c */
[----:B------:R-:W-:Y:S01]  /*0690*/  ISETP.NE.AND P4, PT, R11, R6, PT ;  /* 0x000000060b00720c */ /* 0x000fe20003f85270 */
[----:B-1----:R-:W-:Y:S01]  /*06a0*/  @!UP0 ULEA UR6, UR7, UR6, 0x18 ;  /* 0x0000000607068291 */ /* 0x002fe2000f8ec03f */
[----:B------:R-:W-:Y:S01]  /*06b0*/  LOP3.LUT R19, R19, 0xc, R10, 0x78, !PT ;  /* 0x0000000c13137812 */ /* 0x000fe200078e780a */
[----:B------:R-:W-:Y:S01]  /*06c0*/  VOTEU.ALL UP0, P0 ;  /* 0x00000000003f7886 */ /* 0x000fe20000000000 */
[----:B------:R-:W-:Y:S01]  /*06d0*/  LOP3.LUT P0, RZ, R8, 0x7, RZ, 0xc0, !PT ;  /* 0x0000000708ff7812 */ /* 0x000fe2000780c0ff */
[----:B------:R-:W-:Y:S01]  /*06e0*/  VIADD R8, R2, 0xffffffff ;  /* 0xffffffff02087836 */ /* 0x000fe20000000000 */
[----:B------:R-:W-:Y:S01]  /*06f0*/  ISETP.EQ.OR P1, PT, R3, RZ, !P1 ;  /* 0x000000ff0300720c */ /* 0x000fe20004f22670 */
[----:B----4-:R-:W-:Y:S01]  /*0700*/  IMAD R11, R9, R24, R4 ;  /* 0x00000018090b7224 */ /* 0x010fe200078e0204 */
[----:B------:R-:W-:-:S02]  /*0710*/  ISETP.LT.U32.AND P0, PT, R19, 0x2, !P0 ;  /* 0x000000021300780c */ /* 0x000fc40004701070 */
[----:B------:R-:W-:Y:S02]  /*0720*/  ISETP.EQ.AND P1, PT, R2, RZ, P1 ;  /* 0x000000ff0200720c */ /* 0x000fe40000f22270 */
[----:B------:R-:W-:Y:S01]  /*0730*/  ISETP.GE.U32.AND P6, PT, R8, 0x2, PT ;  /* 0x000000020800780c */ /* 0x000fe20003fc6070 */
[----:B------:R-:W0:Y:S02]  /*0740*/  FENCE.VIEW.ASYNC.S ;  /* 0x00000000000073c6 */ /* 0x000e240000000000 */
[----:B0-----:R0:W1:Y:S01]  /*0750*/  @!UP0 SYNCS.EXCH.64 URZ, [UR6+0x70], UR4 ;  /* 0x00007004063f85b2 */ /* 0x0010620008000100 */
[----:B------:R-:W-:Y:S02]  /*0760*/  @P4 LEA.HI R0, R19, R19, RZ, 0x1 ;  /* 0x0000001313004211 */ /* 0x000fe400078f08ff */
[----:B------:R-:W-:Y:S02]  /*0770*/  SEL R18, RZ, 0x1, !P1 ;  /* 0x00000001ff127807 */ /* 0x000fe40004800000 */
[----:B------:R-:W-:-:S02]  /*0780*/  @P4 SHF.R.S32.HI R0, RZ, 0x1, R0 ;  /* 0x00000001ff004819 */ /* 0x000fc40000011400 */
[----:B------:R-:W-:Y:S02]  /*0790*/  SEL R18, R18, 0x2, P6 ;  /* 0x0000000212127807 */ /* 0x000fe40003000000 */
[----:B------:R-:W-:Y:S02]  /*07a0*/  @P4 ISETP.NE.AND P5, PT, R0, R11, PT ;  /* 0x0000000b0000420c */ /* 0x000fe40003fa5270 */
[----:B------:R-:W-:Y:S02]  /*07b0*/  SEL R11, RZ, 0x1, !P0 ;  /* 0x00000001ff0b7807 */ /* 0x000fe40004000000 */
[----:B------:R-:W-:Y:S02]  /*07c0*/  @P4 SEL R22, RZ, 0x1, P5 ;  /* 0x00000001ff164807 */ /* 0x000fe40002800000 */
[----:B------:R-:W-:Y:S01]  /*07d0*/  LOP3.LUT R0, R112, 0x7f, RZ, 0xc0, !PT ;  /* 0x0000007f70007812 */ /* 0x000fe200078ec0ff */
[----:B------:R0:W2:Y:S01]  /*07e0*/  @!UP1 SYNCS.EXCH.64 URZ, [UR6+0x78], UR4 ;  /* 0x00007804063f95b2 */ /* 0x0000a20008000100 */
[----:B------:R-:W-:Y:S01]  /*07f0*/  LOP3.LUT R22, R22, R11, RZ, 0xc0, !PT ;  /* 0x0000000b16167212 */ /* 0x000fe200078ec0ff */
[----:B------:R-:W-:Y:S01]  /*0800*/  NOP ;  /* 0x0000000000007918 */ /* 0x000fe20000000000 */
[----:B------:R-:W-:Y:S05]  /*0810*/  @!P2 BRA `(.L_x_3) ;  /* 0x000000000008a947 */ /* 0x000fea0003800000 */
[----:B-12---:R-:W-:Y:S01]  /*0820*/  UCGABAR_ARV ;  /* 0x00000000000079c7 */ /* 0x006fe20008000000 */
[----:B------:R-:W-:Y:S05]  /*0830*/  BRA `(.L_x_4) ;  /* 0x0000000000047947 */ /* 0x000fea0003800000 */
.L_x_3:
[----:B-12---:R-:W-:Y:S01]  /*0840*/  NOP ;  /* 0x0000000000007918 */ /* 0x006fe20000000000 */
.L_x_4:
[----:B------:R-:W1:Y:S01]  /*0850*/  LDC R2, c[0x0][0x65c] ;  /* 0x00019700ff027b82 */ /* 0x000e620000000800 */
[----:B------:R-:W-:Y:S02]  /*0860*/  IMAD.U32 R10, RZ, RZ, UR8 ;  /* 0x00000008ff0a7e24 */ /* 0x000fe4000f8e00ff */
[----:B------:R-:W-:Y:S01]  /*0870*/  IMAD.MOV.U32 R11, RZ, RZ, RZ ;  /* 0x000000ffff0b7224 */ /* 0x000fe200078e00ff */
[----:B-1----:R-:W-:-:S04]  /*0880*/  ISETP.NE.AND P1, PT, R2, 0x1, PT ;  /* 0x000000010200780c */ /* 0x002fc80003f25270 */
[----:B------:R-:W-:-:S09]  /*0890*/  P2R R5, PR, RZ, 0x2 ;  /* 0x00000002ff057803 */ /* 0x000fd20000000000 */
[----:B------:R-:W1:Y:S01]  /*08a0*/  @P1 LDC R17, c[0x0][0x10] ;  /* 0x00000400ff111b82 */ /* 0x000e620000000800 */
[----:B------:R-:W-:Y:S02]  /*08b0*/  @P1 IMAD.MOV.U32 R5, RZ, RZ, RZ ;  /* 0x000000ffff051224 */ /* 0x000fe400078e00ff */
[----:B------:R-:W-:-:S05]  /*08c0*/  @P1 IMAD.MOV.U32 R15, RZ, RZ, RZ ;  /* 0x000000ffff0f1224 */ /* 0x000fca00078e00ff */
[----:B------:R-:W2:Y:S01]  /*08d0*/  @!P1 LDC R13, c[0x0][0xc] ;  /* 0x00000300ff0d9b82 */ /* 0x000ea20000000800 */
[----:B0-----:R-:W-:Y:S01]  /*08e0*/  ULDC UR4, c[0x0][0xc] ;  /* 0x0000030000047ab9 */ /* 0x001fe20000000800 */
[----:B------:R-:W-:Y:S01]  /*08f0*/  ULDC UR5, c[0x0][0x10] ;  /* 0x0000040000057ab9 */ /* 0x000fe20000000800 */
[----:B------:R-:W-:Y:S01]  /*0900*/  ULDC UR6, c[0x0][0x14] ;  /* 0x0000050000067ab9 */ /* 0x000fe20000000800 */
[----:B------:R-:W-:-:S04]  /*0910*/  UIMAD.WIDE.U32 UR4, UR4, UR5, URZ ;  /* 0x00000005040472a5 */ /* 0x000fc8000f8e003f */
[----:B------:R-:W-:Y:S02]  /*0920*/  UIMAD.WIDE.U32 UR42, UR4, UR6, URZ ;  /* 0x00000006042a72a5 */ /* 0x000fe4000f8e003f */
[----:B------:R-:W-:-:S04]  /*0930*/  UIMAD UR38, UR5, UR6, URZ ;  /* 0x00000006052672a4 */ /* 0x000fc8000f8e023f */
[----:B------:R-:W-:Y:S01]  /*0940*/  UIADD3 UR38, UR43, UR38, URZ ;  /* 0x000000262b267290 */ /* 0x000fe2000fffe03f */
[----:B-1----:R-:W-:-:S04]  /*0950*/  @P1 IMAD.WIDE.U32 R16, R17, UR8, R4 ;  /* 0x0000000811101c25 */ /* 0x002fc8000f8e0004 */
[----:B------:R-:W-:Y:S02]  /*0960*/  @P1 IMAD.IADD R17, R17, 0x1, R15 ;  /* 0x0000000111111824 */ /* 0x000fe400078e020f */
[----:B--2---:R-:W-:-:S04]  /*0970*/  @!P1 IMAD.WIDE.U32 R10, R4, R13, R10 ;  /* 0x0000000d040a9225 */ /* 0x004fc800078e000a */
[----:B------:R-:W-:Y:S02]  /*0980*/  @!P1 IMAD.MOV.U32 R16, RZ, RZ, R10 ;  /* 0x000000ffff109224 */ /* 0x000fe400078e000a */
[----:B------:R-:W-:Y:S01]  /*0990*/  @!P1 IMAD.MOV.U32 R17, RZ, RZ, R11 ;  /* 0x000000ffff119224 */ /* 0x000fe200078e000b */
[----:B------:R-:W-:Y:S06]  /*09a0*/  @!P2 BRA `(.L_x_5) ;  /* 0x00000000000ca947 */ /* 0x000fec0003800000 */
[----:B------:R-:W-:Y:S01]  /*09b0*/  UCGABAR_WAIT ;  /* 0x0000000000007dc7 */ /* 0x000fe20008000000 */
[----:B------:R-:W-:Y:S01]  /*09c0*/  CCTL.IVALL ;  /* 0x00000000ff00798f */ /* 0x000fe20002000000 */
[----:B------:R-:W-:Y:S05]  /*09d0*/  BRA `(.L_x_6) ;  /* 0x0000000000047947 */ /* 0x000fea0003800000 */
.L_x_5:
[----:B------:R-:W-:Y:S06]  /*09e0*/  BAR.SYNC.DEFER_BLOCKING 0x0 ;  /* 0x0000000000007b1d */ /* 0x000fec0000010000 */
.L_x_6:
[----:B------:R-:W-:Y:S05]  /*09f0*/  @!P3 BRA `(.L_x_7) ;  /* 0x00000078002cb947 */ /* 0x000fea0003800000 */
[----:B------:R-:W-:-:S13]  /*0a00*/  ISETP.GT.U32.AND P0, PT, R8, 0x1, PT ;  /* 0x000000010800780c */ /* 0x000fda0003f04070 */
[----:B------:R-:W-:Y:S05]  /*0a10*/  @P0 EXIT ;  /* 0x000000000000094d */ /* 0x000fea0003800000 */
[----:B------:R-:W-:Y:S01]  /*0a20*/  ULDC.64 UR4, c[0x0][0x650] ;  /* 0x0001940000047ab9 */ /* 0x000fe20000000a00 */
[----:B------:R-:W-:Y:S01]  /*0a30*/  PRMT R3, RZ, 0x7610, R3 ;  /* 0x00007610ff037816 */ /* 0x000fe20000000003 */
[----:B------:R-:W-:Y:S01]  /*0a40*/  IMAD.MOV.U32 R107, RZ, RZ, -0x1 ;  /* 0xffffffffff6b7424 */ /* 0x000fe200078e00ff */
[----:B------:R-:W-:Y:S01]  /*0a50*/  ISETP.GE.U32.AND P0, PT, R16, UR4, PT ;  /* 0x0000000410007c0c */ /* 0x000fe2000bf06070 */
[----:B------:R-:W-:Y:S02]  /*0a60*/  IMAD.MOV.U32 R106, RZ, RZ, -0x1 ;  /* 0xffffffffff6a7424 */ /* 0x000fe400078e00ff */
[----:B------:R-:W-:Y:S01]  /*0a70*/  IMAD.MOV.U32 R23, RZ, RZ, -0x1 ;  /* 0xffffffffff177424 */ /* 0x000fe200078e00ff */
[----:B------:R-:W-:-:S13]  /*0a80*/  ISETP.GE.U32.AND.EX P0, PT, R17, UR5, PT, P0 ;  /* 0x0000000511007c0c */ /* 0x000fda000bf06100 */
[----:B------:R-:W-:Y:S05]  /*0a90*/  @P0 BRA `(.L_x_8) ;  /* 0x00000004002c0947 */ /* 0x000fea0003800000 */
[----:B------:R-:W0:Y:S01]  /*0aa0*/  LDC.64 R26, c[0x0][0x628] ;  /* 0x00018a00ff1a7b82 */ /* 0x000e220000000a00 */
[----:B------:R-:W-:Y:S02]  /*0ab0*/  IMAD.MOV.U32 R10, RZ, RZ, R16 ;  /* 0x000000ffff0a7224 */ /* 0x000fe400078e0010 */
[----:B------:R-:W-:-:S05]  /*0ac0*/  IMAD.MOV.U32 R11, RZ, RZ, R17 ;  /* 0x000000ffff0b7224 */ /* 0x000fca00078e0011 */
[----:B------:R-:W1:Y:S08]  /*0ad0*/  LDC R8, c[0x0][0x630] ;  /* 0x00018c00ff087b82 */ /* 0x000e700000000800 */
[----:B------:R-:W2:Y:S01]  /*0ae0*/  LDC.64 R28, c[0x0][0x620] ;  /* 0x00018800ff1c7b82 */ /* 0x000ea20000000a00 */
[----:B0-----:R-:W-:-:S04]  /*0af0*/  ISETP.NE.U32.AND P0, PT, R26, RZ, PT ;  /* 0x000000ff1a00720c */ /* 0x001fc80003f05070 */
[----:B------:R-:W-:-:S13]  /*0b00*/  ISETP.NE.AND.EX P0, PT, R27, RZ, PT, P0 ;  /* 0x000000ff1b00720c */ /* 0x000fda0003f05300 */
[----:B-12---:R-:W-:Y:S05]  /*0b10*/  @!P0 BRA `(.L_x_9) ;  /* 0x0000000000288947 */ /* 0x006fea0003800000 */
[----:B------:R-:W0:Y:S02]  /*0b20*/  LDC R3, c[0x0][0x634] ;  /* 0x00018d00ff037b82 */ /* 0x000e240000000800 */
[----:B0-----:R-:W-:-:S05]  /*0b30*/  IADD3 R3, P0, R16, R3, RZ ;  /* 0x0000000310037210 */ /* 0x001fca0007f1e0ff */
[----:B------:R-:W-:-:S04]  /*0b40*/  IMAD.X R21, RZ, RZ, R17, P0 ;  /* 0x000000ffff157224 */ /* 0x000fc800000e0611 */
[----:B------:R-:W-:-:S04]  /*0b50*/  IMAD.WIDE.U32 R10, R21, R26, RZ ;  /* 0x0000001a150a7225 */ /* 0x000fc800078e00ff */
[----:B------:R-:W-:-:S04]  /*0b60*/  IMAD.WIDE.U32 R12, P0, R3, R27, R10 ;  /* 0x0000001b030c7225 */ /* 0x000fc8000780000a */
[----:B------:R-:W-:-:S04]  /*0b70*/  IMAD.WIDE.U32 R10, R3, R26, RZ ;  /* 0x0000001a030a7225 */ /* 0x000fc800078e00ff */
[----:B------:R-:W-:Y:S01]  /*0b80*/  IMAD.X R15, RZ, RZ, RZ, P0 ;  /* 0x000000ffff0f7224 */ /* 0x000fe200000e06ff */
[----:B------:R-:W-:Y:S01]  /*0b90*/  IADD3 RZ, P0, R11, R12, RZ ;  /* 0x0000000c0bff7210 */ /* 0x000fe20007f1e0ff */
[----:B------:R-:W-:-:S04]  /*0ba0*/  IMAD.MOV.U32 R14, RZ, RZ, R13 ;  /* 0x000000ffff0e7224 */ /* 0x000fc800078e000d */
[----:B------:R-:W-:-:S08]  /*0bb0*/  IMAD.WIDE.U32.X R10, R21, R27, R14, P0 ;  /* 0x0000001b150a7225 */ /* 0x000fd000000e040e */
.L_x_9:
[----:B------:R-:W0:Y:S01]  /*0bc0*/  LDC.64 R32, c[0x0][0x640] ;  /* 0x00019000ff207b82 */ /* 0x000e220000000a00 */
[--C-:B------:R-:W-:Y:S01]  /*0bd0*/  SHF.R.U64 R27, R10, R8, R11.reuse ;  /* 0x000000080a1b7219 */ /* 0x100fe2000000120b */
[----:B------:R-:W-:Y:S01]  /*0be0*/  IMAD R31, R9, R24, R4 ;  /* 0x00000018091f7224 */ /* 0x000fe200078e0204 */
[----:B------:R-:W-:Y:S01]  /*0bf0*/  SHF.R.U32.HI R3, RZ, R8, R11 ;  /* 0x00000008ff037219 */ /* 0x000fe2000001160b */
[----:B------:R-:W-:Y:S01]  /*0c00*/  IMAD.MOV.U32 R23, RZ, RZ, 0x1 ;  /* 0x00000001ff177424 */ /* 0x000fe200078e00ff */
[----:B------:R-:W-:-:S03]  /*0c10*/  IADD3 R5, P0, RZ, -R27, RZ ;  /* 0x8000001bff057210 */ /* 0x000fc60007f1e0ff */
[----:B------:R-:W1:Y:S02]  /*0c20*/  LDC R12, c[0x0][0x618] ;  /* 0x00018600ff0c7b82 */ /* 0x000e640000000800 */
[----:B------:R-:W-:Y:S02]  /*0c30*/  IMAD.X R3, RZ, RZ, ~R3, P0 ;  /* 0x000000ffff037224 */ /* 0x000fe400000e0e03 */
[----:B------:R-:W-:-:S04]  /*0c40*/  IMAD.WIDE.U32 R10, R5, R28, R16 ;  /* 0x0000001c050a7225 */ /* 0x000fc800078e0010 */
[----:B------:R-:W2:Y:S01]  /*0c50*/  LDC R20, c[0x0][0x608] ;  /* 0x00018200ff147b82 */ /* 0x000ea20000000800 */
[----:B------:R-:W-:Y:S02]  /*0c60*/  IMAD R8, R3, R28, RZ ;  /* 0x0000001c03087224 */ /* 0x000fe400078e02ff */
[----:B------:R-:W-:Y:S02]  /*0c70*/  IMAD.MOV.U32 R3, RZ, RZ, -0x1 ;  /* 0xffffffffff037424 */ /* 0x000fe400078e00ff */
[----:B------:R-:W-:-:S03]  /*0c80*/  IMAD R5, R5, R29, R8 ;  /* 0x0000001d05057224 */ /* 0x000fc600078e0208 */
[----:B------:R-:W3:Y:S01]  /*0c90*/  LDC R30, c[0x0][0x658] ;  /* 0x00019600ff1e7b82 */ /* 0x000ee20000000800 */
[----:B------:R-:W-:Y:S01]  /*0ca0*/  IMAD.IADD R5, R11, 0x1, R5 ;  /* 0x000000010b057824 */ /* 0x000fe200078e0205 */
[----:B0-----:R-:W-:-:S04]  /*0cb0*/  ISETP.NE.U32.AND P0, PT, R32, RZ, PT ;  /* 0x000000ff2000720c */ /* 0x001fc80003f05070 */
[----:B------:R-:W-:Y:S02]  /*0cc0*/  ISETP.NE.AND.EX P0, PT, R33, RZ, PT, P0 ;  /* 0x000000ff2100720c */ /* 0x000fe40003f05300 */
[----:B------:R-:W0:Y:S01]  /*0cd0*/  LDC R26, c[0x0][0x600] ;  /* 0x00018000ff1a7b82 */ /* 0x000e220000000800 */
[-CC-:B-1----:R-:W-:Y:S02]  /*0ce0*/  SHF.R.U64 R14, R10, R12.reuse, R5.reuse ;  /* 0x0000000c0a0e7219 */ /* 0x182fe40000001205 */
[----:B------:R-:W-:-:S05]  /*0cf0*/  SHF.R.U32.HI R5, RZ, R12, R5 ;  /* 0x0000000cff057219 */ /* 0x000fca0000011605 */
[----:B------:R-:W1:Y:S01]  /*0d00*/  LDC R15, c[0x0][0x648] ;  /* 0x00019200ff0f7b82 */ /* 0x000e620000000800 */
[-CC-:B--2---:R-:W-:Y:S02]  /*0d10*/  SHF.R.U64 R29, R14, R20.reuse, R5.reuse ;  /* 0x000000140e1d7219 */ /* 0x184fe40000001205 */
[----:B------:R-:W-:-:S05]  /*0d20*/  SHF.R.U32.HI R5, RZ, R20, R5 ;  /* 0x00000014ff057219 */ /* 0x000fca0000011605 */
[----:B------:R-:W2:Y:S01]  /*0d30*/  LDC R21, c[0x0][0x638] ;  /* 0x00018e00ff157b82 */ /* 0x000ea20000000800 */
[-CC-:B---3--:R-:W-:Y:S02]  /*0d40*/  SHF.R.U64 R20, R29, R30.reuse, R5.reuse ;  /* 0x0000001e1d147219 */ /* 0x188fe40000001205 */
[-C--:B------:R-:W-:Y:S02]  /*0d50*/  SHF.L.U32 R3, R3, R30.reuse, RZ ;  /* 0x0000001e03037219 */ /* 0x080fe400000006ff */
[----:B------:R-:W-:Y:S01]  /*0d60*/  SHF.R.U32.HI R5, RZ, R30, R5 ;  /* 0x0000001eff057219 */ /* 0x000fe20000011605 */
[----:B------:R-:W-:Y:S01]  /*0d70*/  IMAD.MOV.U32 R4, RZ, RZ, R20 ;  /* 0x000000ffff047224 */ /* 0x000fe200078e0014 */
[----:B------:R-:W-:Y:S01]  /*0d80*/  LOP3.LUT R12, RZ, R3, RZ, 0x33, !PT ;  /* 0x00000003ff0c7212 */ /* 0x000fe200078e33ff */
[----:B------:R-:W3:Y:S01]  /*0d90*/  LDC R25, c[0x0][0x610] ;  /* 0x00018400ff197b82 */ /* 0x000ee20000000800 */
[----:B------:R-:W-:Y:S05]  /*0da0*/  @!P0 BRA `(.L_x_10) ;  /* 0x0000000000288947 */ /* 0x000fea0003800000 */
[----:B------:R-:W4:Y:S02]  /*0db0*/  LDC R3, c[0x0][0x64c] ;  /* 0x00019300ff037b82 */ /* 0x000f240000000800 */
[----:B----4-:R-:W-:-:S05]  /*0dc0*/  IADD3 R3, P0, R20, R3, RZ ;  /* 0x0000000314037210 */ /* 0x010fca0007f1e0ff */
        /* <DEDUP_REMOVED lines=8> */
.L_x_10:
[----:B-1----:R-:W-:Y:S01]  /*0e50*/  SHF.R.U64 R4, R4, R15, R5 ;  /* 0x0000000f04047219 */ /* 0x002fe20000001205 */
[----:B0-----:R-:W-:Y:S01]  /*0e60*/  VIADD R5, R26, 0xffffffff ;  /* 0xffffffff1a057836 */ /* 0x001fe20000000000 */
[----:B------:R-:W-:Y:S01]  /*0e70*/  SHF.L.U32 R3, R23, R30, RZ ;  /* 0x0000001e17037219 */ /* 0x000fe200000006ff */
[----:B------:R-:W-:Y:S01]  /*0e80*/  IMAD.MOV.U32 R23, RZ, RZ, R27 ;  /* 0x000000ffff177224 */ /* 0x000fe200078e001b */
[----:B------:R-:W-:Y:S01]  /*0e90*/  LOP3.LUT R12, R29, R12, RZ, 0xc0, !PT ;  /* 0x0000000c1d0c7212 */ /* 0x000fe200078ec0ff */
[----:B------:R-:W-:Y:S01]  /*0ea0*/  IMAD.MOV R8, RZ, RZ, -R4 ;  /* 0x000000ffff087224 */ /* 0x000fe200078e0a04 */
[----:B------:R-:W-:Y:S02]  /*0eb0*/  SEL R6, R6, R31, !P1 ;  /* 0x0000001f06067207 */ /* 0x000fe40004800000 */
[----:B------:R-:W-:Y:S01]  /*0ec0*/  LOP3.LUT R5, R14, R5, RZ, 0xc0, !PT ;  /* 0x000000050e057212 */ /* 0x000fe200078ec0ff */
[----:B------:R-:W-:Y:S02]  /*0ed0*/  IMAD R9, R3, R4, R12 ;  /* 0x0000000403097224 */ /* 0x000fe400078e020c */
[----:B--2---:R-:W-:-:S02]  /*0ee0*/  IMAD R3, R8, R21, R20 ;  /* 0x0000001508037224 */ /* 0x004fc400078e0214 */
[----:B---3--:R-:W-:Y:S02]  /*0ef0*/  IMAD R6, R9, R25, R6 ;  /* 0x0000001909067224 */ /* 0x008fe400078e0206 */
[----:B------:R-:W-:Y:S02]  /*0f00*/  IMAD R107, R3, R26, R5 ;  /* 0x0000001a036b7224 */ /* 0x000fe400078e0205 */
[----:B------:R-:W-:-:S03]  /*0f10*/  IMAD.MOV.U32 R4, RZ, RZ, 0x1 ;  /* 0x00000001ff047424 */ /* 0x000fc600078e00ff */
[----:B------:R-:W-:Y:S02]  /*0f20*/  SEL R106, R107, R6, !P1 ;  /* 0x000000066b6a7207 */ /* 0x000fe40004800000 */
[----:B------:R-:W-:Y:S02]  /*0f30*/  PRMT R3, R4, 0x7610, R3 ;  /* 0x0000761004037816 */ /* 0x000fe40000000003 */
[----:B------:R-:W-:-:S07]  /*0f40*/  SEL R107, R6, R107, !P1 ;  /* 0x0000006b066b7207 */ /* 0x000fce0004800000 */
.L_x_8:
[----:B------:R-:W-:-:S08]  /*0f50*/  NOP ;  /* 0x0000000000007918 */ /* 0x000fd00000000000 */
[----:B------:R-:W0:Y:S02]  /*0f60*/  USETMAXREG.TRY_ALLOC.CTAPOOL UP0, 0xe8 ;  /* 0x000000e8000079c8 */ /* 0x000e240008000600 */
[----:B0-----:R-:W-:-:S13]  /*0f70*/  PLOP3.LUT P0, PT, PT, PT, UP0, 0x80, 0x0 ;  /* 0x000000000000781c */ /* 0x001fda0003f0f008 */
[----:B------:R-:W-:Y:S05]  /*0f80*/  @!P0 BRA `(.L_x_8) ;  /* 0xfffffffc00f08947 */ /* 0x000fea000383ffff */
[----:B------:R-:W-:Y:S01]  /*0f90*/  ULDC.64 UR4, c[0x0][0x598] ;  /* 0x0001660000047ab9 */ /* 0x000fe20000000a00 */
[----:B------:R-:W-:Y:S01]  /*0fa0*/  ULDC.64 UR44, c[0x0][0x208] ;  /* 0x00008200002c7ab9 */ /* 0x000fe20000000a00 */
[----:B------:R-:W-:-:S04]  /*0fb0*/  ISETP.NE.U32.AND P0, PT, RZ, UR4, PT ;  /* 0x00000004ff007c0c */ /* 0x000fc8000bf05070 */
[----:B------:R-:W-:-:S13]  /*0fc0*/  ISETP.NE.AND.EX P0, PT, RZ, UR5, PT, P0 ;  /* 0x00000005ff007c0c */ /* 0x000fda000bf05300 */
[----:B------:R-:W-:Y:S05]  /*0fd0*/  @!P0 BRA `(.L_x_11) ;  /* 0x00000000001c8947 */ /* 0x000fea0003800000 */
[----:B------:R-:W0:Y:S02]  /*0fe0*/  LDC.64 R4, c[0x0][0x598] ;  /* 0x00016600ff047b82 */ /* 0x000e240000000a00 */
[----:B0-----:R-:W2:Y:S02]  /*0ff0*/  LDG.E.64 R4, desc[UR44][R4.64] ;  /* 0x0000002c04047981 */ /* 0x001ea4000c1e1b00 */
[----:B--2---:R-:W-:-:S04]  /*1000*/  ISETP.NE.U32.AND P0, PT, R4, RZ, PT ;  /* 0x000000ff0400720c */ /* 0x004fc80003f05070 */
[----:B------:R-:W-:-:S13]  /*1010*/  ISETP.NE.AND.EX P0, PT, R5, RZ, PT, P0 ;  /* 0x000000ff0500720c */ /* 0x000fda0003f05300 */
[----:B------:R-:W-:Y:S05]  /*1020*/  @!P0 BRA `(.L_x_11) ;  /* 0x0000000000088947 */ /* 0x000fea0003800000 */
[----:B------:R0:W5:Y:S01]  /*1030*/  LD.E R108, desc[UR44][R4.64] ;  /* 0x0000002c046c7980 */ /* 0x000162000c101900 */
[----:B------:R-:W-:Y:S05]  /*1040*/  BRA `(.L_x_12) ;  /* 0x0000000000247947 */ /* 0x000fea0003800000 */
.L_x_11:
[----:B------:R-:W-:Y:S02]  /*1050*/  ULDC.64 UR4, c[0x0][0x588] ;  /* 0x0001620000047ab9 */ /* 0x000fe40000000a00 */
[----:B------:R-:W-:-:S04]  /*1060*/  ISETP.NE.U32.AND P0, PT, RZ, UR4, PT ;  /* 0x00000004ff007c0c */ /* 0x000fc8000bf05070 */
[----:B------:R-:W-:-:S13]  /*1070*/  ISETP.NE.AND.EX P0, PT, RZ, UR5, PT, P0 ;  /* 0x00000005ff007c0c */ /* 0x000fda000bf05300 */
[----:B------:R-:W-:Y:S05]  /*1080*/  @!P0 BRA `(.L_x_13) ;  /* 0x00000000000c8947 */ /* 0x000fea0003800000 */
[----:B------:R-:W0:Y:S02]  /*1090*/  LDC.64 R108, c[0x0][0x588] ;  /* 0x00016200ff6c7b82 */ /* 0x000e240000000a00 */
[----:B0-----:R1:W5:Y:S01]  /*10a0*/  LDG.E R108, desc[UR44][R108.64] ;  /* 0x0000002c6c6c7981 */ /* 0x001362000c1e1900 */
[----:B------:R-:W-:Y:S05]  /*10b0*/  BRA `(.L_x_12) ;  /* 0x0000000000087947 */ /* 0x000fea0003800000 */
.L_x_13:
[----:B------:R-:W-:Y:S02]  /*10c0*/  ULDC UR4, c[0x0][0x580] ;  /* 0x0001600000047ab9 */ /* 0x000fe40000000800 */
[----:B------:R-:W-:-:S07]  /*10d0*/  IMAD.U32 R108, RZ, RZ, UR4 ;  /* 0x00000004ff6c7e24 */ /* 0x000fce000f8e00ff */
.L_x_12:
[----:B------:R-:W-:Y:S02]  /*10e0*/  ULDC.64 UR4, c[0x0][0x5a0] ;  /* 0x0001680000047ab9 */ /* 0x000fe40000000a00 */
[----:B------:R-:W-:-:S04]  /*10f0*/  ISETP.NE.U32.AND P0, PT, RZ, UR4, PT ;  /* 0x00000004ff007c0c */ /* 0x000fc8000bf05070 */
[----:B------:R-:W-:-:S13]  /*1100*/  ISETP.NE.AND.EX P0, PT, RZ, UR5, PT, P0 ;  /* 0x00000005ff007c0c */ /* 0x000fda000bf05300 */
[----:B------:R-:W-:Y:S05]  /*1110*/  @!P0 BRA `(.L_x_14) ;  /* 0x00000000001c8947 */ /* 0x000fea0003800000 */
[----:B0-----:R-:W0:Y:S02]  /*1120*/  LDC.64 R4, c[0x0][0x5a0] ;  /* 0x00016800ff047b82 */ /* 0x001e240000000a00 */
[----:B0-----:R-:W2:Y:S02]  /*1130*/  LDG.E.64 R4, desc[UR44][R4.64] ;  /* 0x0000002c04047981 */ /* 0x001ea4000c1e1b00 */
[----:B--2---:R-:W-:-:S04]  /*1140*/  ISETP.NE.U32.AND P0, PT, R4, RZ, PT ;  /* 0x000000ff0400720c */ /* 0x004fc80003f05070 */
[----:B------:R-:W-:-:S13]  /*1150*/  ISETP.NE.AND.EX P0, PT, R5, RZ, PT, P0 ;  /* 0x000000ff0500720c */ /* 0x000fda0003f05300 */
[----:B------:R-:W-:Y:S05]  /*1160*/  @!P0 BRA `(.L_x_14) ;  /* 0x0000000000088947 */ /* 0x000fea0003800000 */
[----:B-1----:R0:W5:Y:S01]  /*1170*/  LD.E R109, desc[UR44][R4.64] ;  /* 0x0000002c046d7980 */ /* 0x002162000c101900 */
[----:B------:R-:W-:Y:S05]  /*1180*/  BRA `(.L_x_15) ;  /* 0x0000000000247947 */ /* 0x000fea0003800000 */
.L_x_14:
[----:B------:R-:W-:Y:S02]  /*1190*/  ULDC.64 UR4, c[0x0][0x590] ;  /* 0x0001640000047ab9 */ /* 0x000fe40000000a00 */
[----:B------:R-:W-:-:S04]  /*11a0*/  ISETP.NE.U32.AND P0, PT, RZ, UR4, PT ;  /* 0x00000004ff007c0c */ /* 0x000fc8000bf05070 */
[----:B------:R-:W-:-:S13]  /*11b0*/  ISETP.NE.AND.EX P0, PT, RZ, UR5, PT, P0 ;  /* 0x00000005ff007c0c */ /* 0x000fda000bf05300 */
[----:B------:R-:W-:Y:S05]  /*11c0*/  @!P0 BRA `(.L_x_16) ;  /* 0x00000000000c8947 */ /* 0x000fea0003800000 */
[----:B0-----:R-:W1:Y:S02]  /*11d0*/  LDC.64 R4, c[0x0][0x590] ;  /* 0x00016400ff047b82 */ /* 0x001e640000000a00 */
[----:B-1----:R1:W5:Y:S01]  /*11e0*/  LDG.E R109, desc[UR44][R4.64] ;  /* 0x0000002c046d7981 */ /* 0x002362000c1e1900 */
[----:B------:R-:W-:Y:S05]  /*11f0*/  BRA `(.L_x_15) ;  /* 0x0000000000087947 */ /* 0x000fea0003800000 */
.L_x_16:
[----:B------:R-:W-:Y:S02]  /*1200*/  ULDC UR4, c[0x0][0x584] ;  /* 0x0001610000047ab9 */ /* 0x000fe40000000800 */
[----:B-1----:R-:W-:-:S07]  /*1210*/  IMAD.U32 R109, RZ, RZ, UR4 ;  /* 0x00000004ff6d7e24 */ /* 0x002fce000f8e00ff */
.L_x_15:
[----:B------:R-:W-:-:S13]  /*1220*/  LOP3.LUT P0, RZ, R3, 0xff, RZ, 0xc0, !PT ;  /* 0x000000ff03ff7812 */ /* 0x000fda000780c0ff */
[----:B------:R-:W-:Y:S05]  /*1230*/  @!P0 EXIT ;  /* 0x000000000000894d */ /* 0x000fea0003800000 */
[----:B------:R-:W2:Y:S01]  /*1240*/  LDC R111, c[0x0][0x658] ;  /* 0x00019600ff6f7b82 */ /* 0x000ea20000000800 */
[----:B------:R-:W-:Y:S01]  /*1250*/  LOP3.LUT R7, R7, 0x1, RZ, 0xc0, !PT ;  /* 0x0000000107077812 */ /* 0x000fe200078ec0ff */
[----:B------:R-:W-:Y:S01]  /*1260*/  ULDC.64 UR6, c[0x0][0x288] ;  /* 0x0000a20000067ab9 */ /* 0x000fe20000000a00 */
[----:B------:R-:W-:Y:S01]  /*1270*/  SHF.R.U32.HI R3, RZ, 0x2, R112 ;  /* 0x00000002ff037819 */ /* 0x000fe20000011670 */
[----:B------:R-:W-:Y:S01]  /*1280*/  UIADD3 UR4, UR7, 0x7f, URZ ;  /* 0x0000007f07047890 */ /* 0x000fe2000fffe03f */
[----:B------:R-:W-:Y:S01]  /*1290*/  SHF.R.U32.HI R0, RZ, 0x1, R0 ;  /* 0x00000001ff007819 */ /* 0x000fe20000011600 */
[----:B------:R-:W-:Y:S01]  /*12a0*/  IMAD.SHL.U32 R104, R7, 0x40, RZ ;  /* 0x0000004007687824 */ /* 0x000fe200078e00ff */
[----:B------:R-:W-:Y:S01]  /*12b0*/  LOP3.LUT R3, R3, 0x7, RZ, 0xc0, !PT ;  /* 0x0000000703037812 */ /* 0x000fe200078ec0ff */
[----:B------:R-:W-:Y:S01]  /*12c0*/  USHF.R.S32.HI UR5, URZ, 0x1f, UR4 ;  /* 0x0000001f3f057899 */ /* 0x000fe20008011404 */
[----:B------:R-:W-:Y:S01]  /*12d0*/  LOP3.LUT R0, R0, 0x30, RZ, 0xc0, !PT ;  /* 0x0000003000007812 */ /* 0x000fe200078ec0ff */
[----:B------:R-:W-:Y:S01]  /*12e0*/  IMAD.MOV.U32 R6, RZ, RZ, 0x1 ;  /* 0x00000001ff067424 */ /* 0x000fe200078e00ff */
[--C-:B------:R-:W-:Y:S01]  /*12f0*/  LOP3.LUT R104, R104, 0x40, R3.reuse, 0xe2, !PT ;  /* 0x0000004068687812 */ /* 0x100fe200078ee203 */
[----:B------:R-:W-:Y:S01]  /*1300*/  ULEA.HI UR5, UR5, UR4, URZ, 0x7 ;  /* 0x0000000405057291 */ /* 0x000fe2000f8f383f */
[-C--:B01----:R-:W-:Y:S01]  /*1310*/  IADD3 R4, RZ, -R0.reuse, -R3 ;  /* 0x80000000ff047210 */ /* 0x083fe20007ffe803 */
[----:B------:R-:W-:Y:S01]  /*1320*/  IMAD.U32 R5, RZ, RZ, UR6 ;  /* 0x00000006ff057e24 */ /* 0x000fe2000f8e00ff */
[----:B------:R-:W-:Y:S01]  /*1330*/  LOP3.LUT R104, R104, R0, RZ, 0xfc, !PT ;  /* 0x0000000068687212 */ /* 0x000fe200078efcff */
[----:B------:R-:W-:Y:S01]  /*1340*/  USHF.R.S32.HI UR39, URZ, 0x7, UR5 ;  /* 0x000000073f277899 */ /* 0x000fe20008011405 */
[----:B------:R-:W-:Y:S01]  /*1350*/  IMAD.MOV.U32 R0, RZ, RZ, -0x1 ;  /* 0xffffffffff007424 */ /* 0x000fe200078e00ff */
[C---:B------:R-:W-:Y:S01]  /*1360*/  LOP3.LUT R110, R112.reuse, 0x3, RZ, 0xc0, !PT ;  /* 0x00000003706e7812 */ /* 0x040fe200078ec0ff */
[----:B------:R-:W-:Y:S01]  /*1370*/  IMAD R4, R7, -0x40, R4 ;  /* 0xffffffc007047824 */ /* 0x000fe200078e0204 */
[----:B------:R-:W-:Y:S01]  /*1380*/  UISETP.LT.AND UP0, UPT, UR39, 0x1, UPT ;  /* 0x000000012700788c */ /* 0x000fe2000bf01270 */
[----:B------:R-:W-:Y:S01]  /*1390*/  LOP3.LUT R113, R112, 0x80, RZ, 0xc0, !PT ;  /* 0x0000008070717812 */ /* 0x000fe200078ec0ff */
[----:B------:R-:W-:Y:S01]  /*13a0*/  ULDC UR4, c[0x0][0x284] ;  /* 0x0000a10000047ab9 */ /* 0x000fe20000000800 */
[----:B------:R-:W-:Y:S01]  /*13b0*/  IMAD R110, R110, -0x2, R5 ;  /* 0xfffffffe6e6e7824 */ /* 0x000fe200078e0205 */
[-C--:B--2---:R-:W-:Y:S01]  /*13c0*/  SHF.L.U32 R0, R0, R111.reuse, RZ ;  /* 0x0000006f00007219 */ /* 0x084fe200000006ff */
[----:B------:R-:W-:Y:S01]  /*13d0*/  USEL UR40, UR39, 0x1, UP0 ;  /* 0x0000000127287887 */ /* 0x000fe20008000000 */
[----:B------:R-:W-:Y:S01]  /*13e0*/  SHF.L.U32 R111, R6, R111, RZ ;  /* 0x0000006f066f7219 */ /* 0x000fe200000006ff */
[----:B------:R-:W-:Y:S01]  /*13f0*/  IMAD.SHL.U32 R112, R112, 0x2, RZ ;  /* 0x0000000270707824 */ /* 0x000fe200078e00ff */
[----:B------:R-:W-:Y:S01]  /*1400*/  SHF.R.U32.HI R113, RZ, 0x7, R113 ;  /* 0x00000007ff717819 */ /* 0x000fe20000011671 */
[----:B------:R-:W-:Y:S01]  /*1410*/  VIADD R115, R4, UR4 ;  /* 0x0000000404737c36 */ /* 0x000fe20008000000 */
[----:B------:R-:W-:Y:S01]  /*1420*/  LOP3.LUT R114, RZ, R0, RZ, 0x33, !PT ;  /* 0x00000000ff727212 */ /* 0x000fe200078e33ff */
[----:B------:R-:W-:Y:S01]  /*1430*/  IMAD.MOV.U32 R105, RZ, RZ, RZ ;  /* 0x000000ffff697224 */ /* 0x000fe200078e00ff */
[----:B------:R-:W-:Y:S01]  /*1440*/  UIADD3 UR40, UR39, -UR40, URZ ;  /* 0x8000002827287290 */ /* 0x000fe2000fffe03f */
[----:B------:R-:W-:Y:S01]  /*1450*/  UMOV UR36, URZ ;  /* 0x0000003f00247c82 */ /* 0x000fe20008000000 */
[----:B------:R-:W-:-:S10]  /*1460*/  UMOV UR37, URZ ;  /* 0x0000003f00257c82 */ /* 0x000fd40008000000 */
.L_x_198:
[----:B------:R-:W0:Y:S01]  /*1470*/  SHFL.IDX PT, R0, R113, RZ, 0x1f ;  /* 0x00001fff71007589 */ /* 0x000e2200000e0000 */
[----:B-1----:R-:W1:Y:S01]  /*1480*/  S2UR UR7, SR_CgaCtaId ;  /* 0x00000000000779c3 */ /* 0x002e620000008800 */
[----:B------:R-:W-:Y:S01]  /*1490*/  UMOV UR6, 0x400 ;  /* 0x0000040000067882 */ /* 0x000fe20000000000 */
[----:B0-----:R-:W-:Y:S01]  /*14a0*/  R2UR UR4, R0 ;  /* 0x00000000000472ca */ /* 0x001fe200000e0000 */
[----:B-1----:R-:W-:-:S12]  /*14b0*/  ULEA UR6, UR7, UR6, 0x18 ;  /* 0x0000000607067291 */ /* 0x002fd8000f8ec03f */
[----:B------:R-:W-:-:S04]  /*14c0*/  ULEA.HI UR5, UR4, UR4, URZ, 0x1 ;  /* 0x0000000404057291 */ /* 0x000fc8000f8f083f */
[----:B------:R-:W-:-:S04]  /*14d0*/  ULOP3.LUT UR5, UR5, 0x7fffe, URZ, 0xc0, !UPT ;  /* 0x0007fffe05057892 */ /* 0x000fc8000f8ec03f */
[----:B------:R-:W-:-:S03]  /*14e0*/  UIADD3 UR5, UR4, -UR5, URZ ;  /* 0x8000000504057290 */ /* 0x000fc6000fffe03f */
[----:B------:R-:W-:Y:S01]  /*14f0*/  ULDC UR4, c[0x0][0x28c] ;  /* 0x0000a30000047ab9 */ /* 0x000fe20000000800 */
[----:B------:R-:W-:Y:S01]  /*1500*/  ULEA UR5, UR5, UR6, 0xd ;  /* 0x0000000605057291 */ /* 0x000fe2000f8e683f */
[----:B------:R-:W-:-:S03]  /*1510*/  ISETP.LT.AND P0, PT, RZ, UR4, PT ;  /* 0x00000004ff007c0c */ /* 0x000fc6000bf01270 */
[----:B------:R-:W-:-:S04]  /*1520*/  UIADD3 UR5, UR5, 0x180, URZ ;  /* 0x0000018005057890 */ /* 0x000fc8000fffe03f */
[----:B------:R-:W-:-:S04]  /*1530*/  USHF.R.U32.HI UR5, URZ, 0x4, UR5 ;  /* 0x000000043f057899 */ /* 0x000fc80008011605 */
[----:B------:R-:W-:-:S04]  /*1540*/  ULOP3.LUT UR5, UR5, 0x3fff, URZ, 0xc0, !UPT ;  /* 0x00003fff05057892 */ /* 0x000fc8000f8ec03f */
[----:B------:R-:W-:Y:S01]  /*1550*/  ULOP3.LUT UR41, UR5, 0x10000, URZ, 0xfc, !UPT ;  /* 0x0001000005297892 */ /* 0x000fe2000f8efc3f */
[----:B---34-:R-:W-:Y:S11]  /*1560*/  @P0 BRA `(.L_x_17) ;  /* 0x0000000000400947 */ /* 0x018ff60003800000 */
[----:B------:R-:W-:Y:S01]  /*1570*/  MOV R0, 0x0 ;  /* 0x0000000000007802 */ /* 0x000fe20000000f00 */
[----:B------:R-:W-:Y:S01]  /*1580*/  ULDC.64 UR4, c[0x4][0x68] ;  /* 0x01001a0000047ab9 */ /* 0x000fe20000000a00 */
[----:B------:R-:W-:Y:S01]  /*1590*/  ULDC.64 UR6, c[0x4][0x8] ;  /* 0x0100020000067ab9 */ /* 0x000fe20000000a00 */
[----:B------:R-:W-:Y:S01]  /*15a0*/  IMAD.U32 R4, RZ, RZ, UR4 ;  /* 0x00000004ff047e24 */ /* 0x000fe2000f8e00ff */
[----:B------:R0:W1:Y:S01]  /*15b0*/  LDC.64 R14, c[0x4][R0] ;  /* 0x01000000000e7b82 */ /* 0x0000620000000a00 */
[----:B------:R-:W-:Y:S01]  /*15c0*/  IMAD.U32 R5, RZ, RZ, UR5 ;  /* 0x00000005ff057e24 */ /* 0x000fe2000f8e00ff */
[----:B------:R-:W-:Y:S01]  /*15d0*/  ULDC.64 UR4, c[0x4][0x70] ;  /* 0x01001c0000047ab9 */ /* 0x000fe20000000a00 */
[----:B------:R-:W-:Y:S02]  /*15e0*/  IMAD.U32 R10, RZ, RZ, UR6 ;  /* 0x00000006ff0a7e24 */ /* 0x000fe4000f8e00ff */
[----:B------:R-:W-:Y:S02]  /*15f0*/  IMAD.U32 R6, RZ, RZ, UR4 ;  /* 0x00000004ff067e24 */ /* 0x000fe4000f8e00ff */
[----:B------:R-:W-:-:S02]  /*1600*/  IMAD.U32 R7, RZ, RZ, UR5 ;  /* 0x00000005ff077e24 */ /* 0x000fc4000f8e00ff */
[----:B------:R-:W-:Y:S02]  /*1610*/  IMAD.U32 R11, RZ, RZ, UR7 ;  /* 0x00000007ff0b7e24 */ /* 0x000fe4000f8e00ff */
[----:B------:R-:W-:Y:S02]  /*1620*/  IMAD.MOV.U32 R8, RZ, RZ, 0x1e1 ;  /* 0x000001e1ff087424 */ /* 0x000fe400078e00ff */
[----:B------:R-:W-:Y:S02]  /*1630*/  IMAD.MOV.U32 R12, RZ, RZ, 0x1 ;  /* 0x00000001ff0c7424 */ /* 0x000fe400078e00ff */
[----:B0-----:R-:W-:-:S07]  /*1640*/  IMAD.MOV.U32 R13, RZ, RZ, RZ ;  /* 0x000000ffff0d7224 */ /* 0x001fce00078e00ff */
[----:B------:R-:W-:-:S07]  /*1650*/  LEPC R20, `(.L_x_17) ;  /* 0x000000001014794e */ /* 0x000fce0000000000 */
[----:B-1---5:R-:W-:Y:S05]  /*1660*/  CALL.ABS.NOINC R14 ;  /* 0x000000000e007343 */ /* 0x022fea0003c00000 */
.L_x_17:
[----:B------:R-:W-:-:S04]  /*1670*/  LOP3.LUT R0, R18, 0x1, RZ, 0xfc, !PT ;  /* 0x0000000112007812 */ /* 0x000fc800078efcff */
[----:B------:R-:W-:-:S13]  /*1680*/  ISETP.NE.AND P0, PT, R0, 0x3, PT ;  /* 0x000000030000780c */ /* 0x000fda0003f05270 */
[----:B------:R-:W-:Y:S05]  /*1690*/  @!P0 BRA `(.L_x_18) ;  /* 0x0000000000048947 */ /* 0x000fea0003800000 */
[----:B------:R-:W-:Y:S01]  /*16a0*/  BPT.TRAP 0x1 ;  /* 0x000000040000795c */ /* 0x000fe20000300000 */
.L_x_18:
[----:B------:R-:W0:Y:S01]  /*16b0*/  S2UR UR5, SR_CgaCtaId ;  /* 0x00000000000579c3 */ /* 0x000e220000008800 */
[----:B------:R-:W-:Y:S01]  /*16c0*/  UMOV UR4, 0x400 ;  /* 0x0000040000047882 */ /* 0x000fe20000000000 */
[----:B------:R-:W-:Y:S02]  /*16d0*/  IMAD.U32 R0, RZ, RZ, UR36 ;  /* 0x00000024ff007e24 */ /* 0x000fe4000f8e00ff */
[----:B------:R-:W-:-:S03]  /*16e0*/  IMAD.U32 R3, RZ, RZ, UR37 ;  /* 0x00000025ff037e24 */ /* 0x000fc6000f8e00ff */
[----:B------:R-:W-:Y:S01]  /*16f0*/  SHF.L.U32 R0, R0, 0x1f, RZ ;  /* 0x0000001f00007819 */ /* 0x000fe200000006ff */
[----:B0-----:R-:W-:-:S06]  /*1700*/  ULEA UR4, UR5, UR4, 0x18 ;  /* 0x0000000405047291 */ /* 0x001fcc000f8ec03f */
[----:B------:R-:W-:-:S04]  /*1710*/  IMAD.U32 R6, RZ, RZ, UR4 ;  /* 0x00000004ff067e24 */ /* 0x000fc8000f8e00ff */
[----:B------:R-:W-:-:S04]  /*1720*/  IMAD R3, R3, 0x8, R6 ;  /* 0x0000000803037824 */ /* 0x000fc800078e0206 */
[----:B------:R0:W1:Y:S01]  /*1730*/  SYNCS.PHASECHK.TRANS64.TRYWAIT P1, [R3+URZ], R0 ;  /* 0x00000000030075a7 */ /* 0x000062000802017f */
[----:B------:R-:W-:Y:S05]  /*1740*/  @!P0 BRA `(.L_x_19) ;  /* 0x0000000000048947 */ /* 0x000fea0003800000 */
[----:B------:R-:W-:Y:S01]  /*1750*/  BPT.TRAP 0x1 ;  /* 0x000000040000795c */ /* 0x000fe20000300000 */
.L_x_19:
[----:B------:R-:W-:-:S05]  /*1760*/  IMAD.U32 R4, RZ, RZ, UR40 ;  /* 0x00000028ff047e24 */ /* 0x000fca000f8e00ff */
[----:B------:R-:W-:Y:S01]  /*1770*/  ISETP.GE.AND P2, PT, R4, 0x1, PT ;  /* 0x000000010400780c */ /* 0x000fe20003f46270 */
[----:B-1----:R-:W-:-:S12]  /*1780*/  @P1 BRA `(.L_x_20) ;  /* 0x0000000000081947 */ /* 0x002fd80003800000 */
[----:B------:R-:W1:Y:S02]  /*1790*/  SYNCS.PHASECHK.TRANS64.TRYWAIT P1, [R3+URZ], R0 ;  /* 0x00000000030075a7 */ /* 0x000e64000802017f */
[----:B-1----:R-:W-:Y:S05]  /*17a0*/  @!P1 BRA `(.L_x_21) ;  /* 0x0000008000589947 */ /* 0x002fea0003800000 */
.L_x_20:
[----:B------:R-:W-:Y:S05]  /*17b0*/  WARPSYNC.ALL ;  /* 0x0000000000007948 */ /* 0x000fea0003800000 */
[----:B------:R-:W-:Y:S01]  /*17c0*/  R2UR UR4, R6 ;  /* 0x00000000060472ca */ /* 0x000fe200000e0000 */
[----:B------:R-:W-:Y:S01]  /*17d0*/  UIMAD UR6, UR37, 0x600, UR41 ;  /* 0x00000600250678a4 */ /* 0x000fe2000f8e0229 */
[----:B------:R-:W-:Y:S01]  /*17e0*/  WARPGROUP.ARRIVE ;  /* 0x00000000000079c5 */ /* 0x000fe20000000000 */
[----:B------:R-:W-:Y:S01]  /*17f0*/  UMOV UR9, 0x40000040 ;  /* 0x4000004000097882 */ /* 0x000fe20000000000 */
[----:B------:R-:W-:Y:S01]  /*1800*/  UMOV UR11, 0x40000040 ;  /* 0x40000040000b7882 */ /* 0x000fe20000000000 */
[----:B------:R-:W-:Y:S01]  /*1810*/  UMOV UR13, UR9 ;  /* 0x00000009000d7c82 */ /* 0x000fe20008000000 */
[----:B------:R-:W-:Y:S01]  /*1820*/  UMOV UR15, 0x40000040 ;  /* 0x40000040000f7882 */ /* 0x000fe20000000000 */
[----:B------:R-:W-:Y:S01]  /*1830*/  UMOV UR17, UR9 ;  /* 0x0000000900117c82 */ /* 0x000fe20008000000 */
[----:B------:R-:W-:Y:S01]  /*1840*/  UMOV UR8, UR6 ;  /* 0x0000000600087c82 */ /* 0x000fe20008000000 */
[----:B------:R-:W-:Y:S01]  /*1850*/  UMOV UR19, 0x40000040 ;  /* 0x4000004000137882 */ /* 0x000fe20000000000 */
[----:B------:R-:W-:Y:S01]  /*1860*/  UMOV UR12, UR8 ;  /* 0x00000008000c7c82 */ /* 0x000fe20008000000 */
[----:B------:R-:W-:Y:S01]  /*1870*/  UMOV UR16, UR8 ;  /* 0x0000000800107c82 */ /* 0x000fe20008000000 */
[----:B------:R-:W-:Y:S01]  /*1880*/  UMOV UR20, UR8 ;  /* 0x0000000800147c82 */ /* 0x000fe20008000000 */
[----:B------:R-:W-:Y:S01]  /*1890*/  UIADD3 UR4, UR4, 0x24180, URZ ;  /* 0x0002418004047890 */ /* 0x000fe2000fffe03f */
[----:B------:R-:W-:Y:S01]  /*18a0*/  UMOV UR21, UR9 ;  /* 0x0000000900157c82 */ /* 0x000fe20008000000 */
[----:B------:R-:W-:-:S02]  /*18b0*/  UMOV UR23, 0x40000040 ;  /* 0x4000004000177882 */ /* 0x000fc40000000000 */
[----:B------:R-:W-:Y:S01]  /*18c0*/  USHF.R.U32.HI UR4, URZ, 0x4, UR4 ;  /* 0x000000043f047899 */ /* 0x000fe20008011604 */
[----:B------:R-:W-:Y:S01]  /*18d0*/  UMOV UR24, UR8 ;  /* 0x0000000800187c82 */ /* 0x000fe20008000000 */
[----:B------:R-:W-:Y:S02]  /*18e0*/  UMOV UR25, UR9 ;  /* 0x0000000900197c82 */ /* 0x000fe40008000000 */
[----:B------:R-:W-:Y:S01]  /*18f0*/  ULOP3.LUT UR4, UR4, 0x3fff, URZ, 0xc0, !UPT ;  /* 0x00003fff04047892 */ /* 0x000fe2000f8ec03f */
[----:B------:R-:W-:Y:S01]  /*1900*/  UMOV UR27, 0x40000040 ;  /* 0x40000040001b7882 */ /* 0x000fe20000000000 */
[----:B------:R-:W-:Y:S02]  /*1910*/  UIADD3 UR7, UR6, 0x400, URZ ;  /* 0x0000040006077890 */ /* 0x000fe4000fffe03f */
[----:B------:R-:W-:-:S04]  /*1920*/  ULOP3.LUT UR4, UR4, 0x10000, URZ, 0xfc, !UPT ;  /* 0x0001000004047892 */ /* 0x000fc8000f8efc3f */
[----:B------:R-:W-:-:S04]  /*1930*/  UIMAD UR5, UR37, 0x280, UR4 ;  /* 0x00000280250578a4 */ /* 0x000fc8000f8e0204 */
[----:B------:R-:W-:Y:S02]  /*1940*/  UIADD3 UR14, UR5, 0x80, URZ ;  /* 0x00000080050e7890 */ /* 0x000fe4000fffe03f */
[----:B------:R-:W-:Y:S02]  /*1950*/  UIADD3 UR18, UR5, 0x100, URZ ;  /* 0x0000010005127890 */ /* 0x000fe4000fffe03f */
[----:B------:R-:W-:Y:S01]  /*1960*/  UMOV UR10, UR5 ;  /* 0x00000005000a7c82 */ /* 0x000fe20008000000 */
[----:B------:R-:W-:Y:S01]  /*1970*/  UIADD3 UR22, UR5, 0x180, URZ ;  /* 0x0000018005167890 */ /* 0x000fe2000fffe03f */
[----:B------:R-:W-:Y:S01]  /*1980*/  IGMMA.64x16x32.S8.S8 R96, gdesc[UR8], RZ, !UPT, gsb0 ;  /* 0x00600000086079f1 */ /* 0x000fe2000c0410ff */
[----:B------:R-:W-:Y:S02]  /*1990*/  UIADD3 UR26, UR5, 0x200, URZ ;  /* 0x00000200051a7890 */ /* 0x000fe4000fffe03f */
[----:B------:R-:W-:Y:S01]  /*19a0*/  UIADD3 UR8, UR6, 0x2, URZ ;  /* 0x0000000206087890 */ /* 0x000fe2000fffe03f */
[----:B------:R-:W-:Y:S01]  /*19b0*/  UMOV UR9, 0x40000040 ;  /* 0x4000004000097882 */ /* 0x000fe20000000000 */
[----:B------:R-:W-:-:S02]  /*19c0*/  WARPGROUP.DEPBAR.LE gsb0, 0x0 ;  /* 0x00008000000079c5 */ /* 0x000fc40000010000 */
[----:B------:R-:W-:-:S06]  /*19d0*/  WARPGROUP.ARRIVE ;  /* 0x00000000000079c5 */ /* 0x000fcc0000000000 */
[----:B------:R-:W-:Y:S03]  /*19e0*/  IGMMA.64x16x32.S8.S8 R80, gdesc[UR12], RZ, !UPT, gsb0 ;  /* 0x006000000c5079f1 */ /* 0x000fe6000c0410ff */
[----:B------:R-:W-:Y:S02]  /*19f0*/  WARPGROUP.DEPBAR.LE gsb0, 0x0 ;  /* 0x00008000000079c5 */ /* 0x000fe40000010000 */
[----:B------:R-:W-:-:S06]  /*1a00*/  WARPGROUP.ARRIVE ;  /* 0x00000000000079c5 */ /* 0x000fcc0000000000 */
[----:B------:R-:W-:Y:S03]  /*1a10*/  IGMMA.64x16x32.S8.S8 R64, gdesc[UR16], RZ, !UPT, gsb0 ;  /* 0x00600000104079f1 */ /* 0x000fe6000c0410ff */
[----:B------:R-:W-:Y:S02]  /*1a20*/  WARPGROUP.DEPBAR.LE gsb0, 0x0 ;  /* 0x00008000000079c5 */ /* 0x000fe40000010000 */
[----:B------:R-:W-:-:S06]  /*1a30*/  WARPGROUP.ARRIVE ;  /* 0x00000000000079c5 */ /* 0x000fcc0000000000 */
[----:B------:R-:W-:Y:S03]  /*1a40*/  IGMMA.64x16x32.S8.S8 R48, gdesc[UR20], RZ, !UPT, gsb0 ;  /* 0x00600000143079f1 */ /* 0x000fe6000c0410ff */
[----:B------:R-:W-:Y:S02]  /*1a50*/  WARPGROUP.DEPBAR.LE gsb0, 0x0 ;  /* 0x00008000000079c5 */ /* 0x000fe40000010000 */
[----:B------:R-:W-:-:S06]  /*1a60*/  WARPGROUP.ARRIVE ;  /* 0x00000000000079c5 */ /* 0x000fcc0000000000 */
[----:B------:R-:W-:Y:S01]  /*1a70*/  IGMMA.64x16x32.S8.S8 R32, gdesc[UR24], RZ, !UPT, gsb0 ;  /* 0x00600000182079f1 */ /* 0x000fe2000c0410ff */
[----:B------:R-:W-:Y:S01]  /*1a80*/  UMOV UR24, UR7 ;  /* 0x0000000700187c82 */ /* 0x000fe20008000000 */
[----:B------:R-:W-:Y:S01]  /*1a90*/  UMOV UR25, 0x40000040 ;  /* 0x4000004000197882 */ /* 0x000fe20000000000 */
[----:B------:R-:W-:Y:S01]  /*1aa0*/  UMOV UR20, UR24 ;  /* 0x0000001800147c82 */ /* 0x000fe20008000000 */
[----:B------:R-:W-:Y:S01]  /*1ab0*/  UMOV UR21, UR25 ;  /* 0x0000001900157c82 */ /* 0x000fe20008000000 */
[----:B------:R-:W-:Y:S01]  /*1ac0*/  UMOV UR16, UR24 ;  /* 0x0000001800107c82 */ /* 0x000fe20008000000 */
[----:B------:R-:W-:Y:S01]  /*1ad0*/  UMOV UR17, UR25 ;  /* 0x0000001900117c82 */ /* 0x000fe20008000000 */
[----:B------:R-:W-:Y:S01]  /*1ae0*/  UMOV UR12, UR24 ;  /* 0x00000018000c7c82 */ /* 0x000fe20008000000 */
[----:B------:R-:W-:Y:S01]  /*1af0*/  UMOV UR13, UR25 ;  /* 0x00000019000d7c82 */ /* 0x000fe20008000000 */
[----:B------:R-:W-:Y:S01]  /*1b00*/  UIADD3 UR7, UR6, 0x402, URZ ;  /* 0x0000040206077890 */ /* 0x000fe2000fffe03f */
[----:B------:R-:W-:-:S02]  /*1b10*/  WARPGROUP.DEPBAR.LE gsb0, 0x0 ;  /* 0x00008000000079c5 */ /* 0x000fc40000010000 */
[----:B------:R-:W-:-:S06]  /*1b20*/  WARPGROUP.ARRIVE ;  /* 0x00000000000079c5 */ /* 0x000fcc0000000000 */
[----:B------:R-:W-:Y:S01]  /*1b30*/  IGMMA.64x16x32.S8.S8 R24, gdesc[UR24], RZ, !UPT, gsb0 ;  /* 0x00600000181879f1 */ /* 0x000fe2000c0410ff */
[----:B------:R-:W-:Y:S01]  /*1b40*/  UMOV UR26, UR10 ;  /* 0x0000000a001a7c82 */ /* 0x000fe20008000000 */
[----:B------:R-:W-:Y:S01]  /*1b50*/  UMOV UR27, UR11 ;  /* 0x0000000b001b7c82 */ /* 0x000fe20008000000 */
[----:B------:R-:W-:Y:S01]  /*1b60*/  UIADD3 UR10, UR5, 0x2, URZ ;  /* 0x00000002050a7890 */ /* 0x000fe2000fffe03f */
[----:B------:R-:W-:Y:S01]  /*1b70*/  UMOV UR11, 0x40000040 ;  /* 0x40000040000b7882 */ /* 0x000fe20000000000 */
[----:B------:R-:W-:Y:S02]  /*1b80*/  WARPGROUP.DEPBAR.LE gsb0, 0x0 ;  /* 0x00008000000079c5 */ /* 0x000fe40000010000 */
[----:B------:R-:W-:-:S06]  /*1b90*/  WARPGROUP.ARRIVE ;  /* 0x00000000000079c5 */ /* 0x000fcc0000000000 */
[----:B------:R-:W-:Y:S01]  /*1ba0*/  IGMMA.64x16x32.S8.S8 R40, gdesc[UR20], RZ, !UPT, gsb0 ;  /* 0x00600000142879f1 */ /* 0x000fe2000c0410ff */
[----:B------:R-:W-:Y:S01]  /*1bb0*/  UIADD3 UR22, UR5, 0x182, URZ ;  /* 0x0000018205167890 */ /* 0x000fe2000fffe03f */
[----:B------:R-:W-:Y:S01]  /*1bc0*/  UMOV UR20, UR8 ;  /* 0x0000000800147c82 */ /* 0x000fe20008000000 */
[----:B------:R-:W-:Y:S01]  /*1bd0*/  UMOV UR21, UR9 ;  /* 0x0000000900157c82 */ /* 0x000fe20008000000 */
        /* <DEDUP_REMOVED lines=24> */
[----:B------:R-:W-:Y:S03]  /*1d60*/  IGMMA.64x16x32.S8.S8 R96, gdesc[UR8], R96, gsb0 ;  /* 0x00600000086079f1 */ /* 0x000fe60008041060 */
        /* <DEDUP_REMOVED lines=11> */
[----:B------:R-:W-:Y:S01]  /*1e20*/  IGMMA.64x16x32.S8.S8 R32, gdesc[UR24], R32, gsb0 ;  /* 0x00600000182079f1 */ /* 0x000fe20008041020 */
        /* <DEDUP_REMOVED lines=13> */
[----:B------:R-:W-:Y:S01]  /*1f00*/  IGMMA.64x16x32.S8.S8 R24, gdesc[UR24], R24, gsb0 ;  /* 0x00600000181879f1 */ /* 0x000fe20008041018 */
[----:B------:R-:W-:Y:S01]  /*1f10*/  UIADD3 UR26, UR5, 0x204, URZ ;  /* 0x00000204051a7890 */ /* 0x000fe2000fffe03f */
[----:B------:R-:W-:Y:S01]  /*1f20*/  UMOV UR27, 0x40000040 ;  /* 0x40000040001b7882 */ /* 0x000fe20000000000 */
[----:B------:R-:W-:Y:S02]  /*1f30*/  WARPGROUP.DEPBAR.LE gsb0, 0x0 ;  /* 0x00008000000079c5 */ /* 0x000fe40000010000 */
        /* <DEDUP_REMOVED lines=17> */
[----:B------:R-:W-:Y:S02]  /*2050*/  UIADD3 UR8, UR6, 0x4, URZ ;  /* 0x0000000406087890 */ /* 0x000fe4000fffe03f */
[----:B------:R-:W-:Y:S01]  /*2060*/  UIADD3 UR10, UR5, 0x4, URZ ;  /* 0x00000004050a7890 */ /* 0x000fe2000fffe03f */
[----:B------:R-:W-:Y:S01]  /*2070*/  UMOV UR9, 0x40000040 ;  /* 0x4000004000097882 */ /* 0x000fe20000000000 */
[----:B------:R-:W-:Y:S01]  /*2080*/  UMOV UR11, 0x40000040 ;  /* 0x40000040000b7882 */ /* 0x000fe20000000000 */
[----:B------:R-:W-:Y:S02]  /*2090*/  UMOV UR13, UR9 ;  /* 0x00000009000d7c82 */ /* 0x000fe40008000000 */
[----:B------:R-:W-:Y:S01]  /*20a0*/  UMOV UR12, UR8 ;  /* 0x00000008000c7c82 */ /* 0x000fe20008000000 */
[----:B------:R-:W-:Y:S01]  /*20b0*/  UMOV UR16, UR8 ;  /* 0x0000000800107c82 */ /* 0x000fe20008000000 */
[----:B------:R-:W-:Y:S01]  /*20c0*/  UMOV UR17, UR9 ;  /* 0x0000000900117c82 */ /* 0x000fe20008000000 */
[----:B------:R-:W-:Y:S01]  /*20d0*/  UMOV UR20, UR8 ;  /* 0x0000000800147c82 */ /* 0x000fe20008000000 */
[----:B------:R-:W-:Y:S01]  /*20e0*/  UMOV UR21, UR9 ;  /* 0x0000000900157c82 */ /* 0x000fe20008000000 */
[----:B------:R-:W-:Y:S01]  /*20f0*/  UMOV UR24, UR8 ;  /* 0x0000000800187c82 */ /* 0x000fe20008000000 */
[----:B------:R-:W-:Y:S01]  /*2100*/  UMOV UR25, UR9 ;  /* 0x0000000900197c82 */ /* 0x000fe20008000000 */
[----:B------:R-:W-:-:S02]  /*2110*/  WARPGROUP.DEPBAR.LE gsb0, 0x0 ;  /* 0x00008000000079c5 */ /* 0x000fc40000010000 */
        /* <DEDUP_REMOVED lines=101> */
[----:B------:R-:W-:Y:S05]  /*2770*/  @!P2 BRA `(.L_x_22) ;  /* 0x000000100088a947 */ /* 0x000fea0003800000 */
[----:B------:R-:W-:Y:S01]  /*2780*/  UIADD3 UR5, UR37, 0x1, URZ ;  /* 0x0000000125057890 */ /* 0x000fe2000fffe03f */
[----:B01----:R-:W-:Y:S02]  /*2790*/  IMAD.U32 R0, RZ, RZ, UR40 ;  /* 0x00000028ff007e24 */ /* 0x003fe4000f8e00ff */
[----:B------:R-:W-:Y:S01]  /*27a0*/  IMAD.U32 R3, RZ, RZ, UR37 ;  /* 0x00000025ff037e24 */ /* 0x000fe2000f8e00ff */
[----:B------:R-:W-:-:S04]  /*27b0*/  UISETP.NE.AND UP0, UPT, UR5, 0x6, UPT ;  /* 0x000000060500788c */ /* 0x000fc8000bf05270 */
[----:B------:R-:W-:Y:S02]  /*27c0*/  USEL UR6, URZ, 0x1, UP0 ;  /* 0x000000013f067887 */ /* 0x000fe40008000000 */
[----:B------:R-:W-:Y:S02]  /*27d0*/  USEL UR5, UR5, URZ, UP0 ;  /* 0x0000003f05057287 */ /* 0x000fe40008000000 */
[----:B------:R-:W-:-:S06]  /*27e0*/  ULOP3.LUT UR6, UR36, UR6, URZ, 0x3c, !UPT ;  /* 0x0000000624067292 */ /* 0x000fcc000f8e3c3f */
[----:B------:R-:W-:-:S07]  /*27f0*/  IMAD.U32 R7, RZ, RZ, UR6 ;  /* 0x00000006ff077e24 */ /* 0x000fce000f8e00ff */
.L_x_29:
[----:B------:R-:W-:Y:S05]  /*2800*/  @!P0 BRA `(.L_x_23) ;  /* 0x0000000000048947 */ /* 0x000fea0003800000 */
[----:B------:R-:W-:Y:S01]  /*2810*/  BPT.TRAP 0x1 ;  /* 0x000000040000795c */ /* 0x000fe20000300000 */
.L_x_23:
[----:B------:R-:W0:Y:S01]  /*2820*/  S2UR UR7, SR_CgaCtaId ;  /* 0x00000000000779c3 */ /* 0x000e220000008800 */
[----:B------:R-:W-:Y:S01]  /*2830*/  UMOV UR6, 0x400 ;  /* 0x0000040000067882 */ /* 0x000fe20000000000 */
[----:B------:R-:W-:Y:S01]  /*2840*/  IMAD.U32 R5, RZ, RZ, UR5 ;  /* 0x00000005ff057e24 */ /* 0x000fe2000f8e00ff */
[----:B------:R-:W-:Y:S01]  /*2850*/  SHF.L.U32 R4, R7, 0x1f, RZ ;  /* 0x0000001f07047819 */ /* 0x000fe200000006ff */
[----:B0-----:R-:W-:-:S06]  /*2860*/  ULEA UR6, UR7, UR6, 0x18 ;  /* 0x0000000607067291 */ /* 0x001fcc000f8ec03f */
[----:B------:R-:W-:-:S04]  /*2870*/  IMAD.U32 R6, RZ, RZ, UR6 ;  /* 0x00000006ff067e24 */ /* 0x000fc8000f8e00ff */
[----:B------:R-:W-:-:S04]  /*2880*/  IMAD R5, R5, 0x8, R6 ;  /* 0x0000000805057824 */ /* 0x000fc800078e0206 */
[----:B------:R0:W1:Y:S01]  /*2890*/  SYNCS.PHASECHK.TRANS64.TRYWAIT P1, [R5+URZ], R4 ;  /* 0x00000004050075a7 */ /* 0x000062000802017f */
[----:B------:R-:W-:Y:S05]  /*28a0*/  @!P0 BRA `(.L_x_24) ;  /* 0x0000000000048947 */ /* 0x000fea0003800000 */
[----:B------:R-:W-:Y:S01]  /*28b0*/  BPT.TRAP 0x1 ;  /* 0x000000040000795c */ /* 0x000fe20000300000 */
.L_x_24:
[----:B-1----:R-:W-:Y:S05]  /*28c0*/  @P1 BRA `(.L_x_25) ;  /* 0x0000000000081947 */ /* 0x002fea0003800000 */
[----:B------:R-:W1:Y:S02]  /*28d0*/  SYNCS.PHASECHK.TRANS64.TRYWAIT P1, [R5+URZ], R4 ;  /* 0x00000004050075a7 */ /* 0x000e64000802017f */
[----:B-1----:R-:W-:Y:S05]  /*28e0*/  @!P1 BRA `(.L_x_26) ;  /* 0x00000070001c9947 */ /* 0x002fea0003800000 */
.L_x_25:
[----:B------:R-:W-:Y:S01]  /*28f0*/  UIMAD UR6, UR5, 0x600, UR41 ;  /* 0x00000600050678a4 */ /* 0x000fe2000f8e0229 */
[----:B------:R-:W-:Y:S01]  /*2900*/  WARPGROUP.ARRIVE ;  /* 0x00000000000079c5 */ /* 0x000fe20000000000 */
[----:B------:R-:W-:Y:S01]  /*2910*/  UIMAD UR8, UR5, 0x280, UR4 ;  /* 0x00000280050878a4 */ /* 0x000fe2000f8e0204 */
[----:B------:R-:W-:Y:S01]  /*2920*/  UMOV UR13, 0x40000040 ;  /* 0x40000040000d7882 */ /* 0x000fe20000000000 */
[----:B------:R-:W-:Y:S02]  /*2930*/  UMOV UR15, 0x40000040 ;  /* 0x40000040000f7882 */ /* 0x000fe40000000000 */
[----:B------:R-:W-:Y:S01]  /*2940*/  UIADD3 UR18, UR8, 0x80, URZ ;  /* 0x0000008008127890 */ /* 0x000fe2000fffe03f */
[----:B------:R-:W-:Y:S02]  /*2950*/  UMOV UR12, UR6 ;  /* 0x00000006000c7c82 */ /* 0x000fe40008000000 */
[----:B------:R-:W-:Y:S01]  /*2960*/  UMOV UR14, UR8 ;  /* 0x00000008000e7c82 */ /* 0x000fe20008000000 */
[----:B------:R-:W-:Y:S01]  /*2970*/  UMOV UR16, UR12 ;  /* 0x0000000c00107c82 */ /* 0x000fe20008000000 */
[----:B------:R-:W-:Y:S01]  /*2980*/  IGMMA.64x16x32.S8.S8 R96, gdesc[UR12], R96, gsb0 ;  /* 0x006000000c6079f1 */ /* 0x000fe20008041060 */
[----:B------:R-:W-:Y:S01]  /*2990*/  UMOV UR17, UR13 ;  /* 0x0000000d00117c82 */ /* 0x000fe20008000000 */
[----:B------:R-:W-:Y:S01]  /*29a0*/  UMOV UR19, 0x40000040 ;  /* 0x4000004000137882 */ /* 0x000fe20000000000 */
[----:B------:R-:W-:Y:S01]  /*29b0*/  UIADD3 UR22, UR8, 0x100, URZ ;  /* 0x0000010008167890 */ /* 0x000fe2000fffe03f */
[----:B------:R-:W-:Y:S01]  /*29c0*/  UMOV UR20, UR12 ;  /* 0x0000000c00147c82 */ /* 0x000fe20008000000 */
        /* <DEDUP_REMOVED lines=10> */
[----:B------:R-:W-:-:S02]  /*2a70*/  UIADD3 UR7, UR6, 0x400, URZ ;  /* 0x0000040006077890 */ /* 0x000fc4000fffe03f */
[----:B------:R-:W-:Y:S01]  /*2a80*/  UIADD3 UR12, UR6, 0x2, URZ ;  /* 0x00000002060c7890 */ /* 0x000fe2000fffe03f */
[----:B------:R-:W-:Y:S01]  /*2a90*/  UMOV UR13, 0x40000040 ;  /* 0x40000040000d7882 */ /* 0x000fe20000000000 */
[----:B------:R-:W-:Y:S01]  /*2aa0*/  UIADD3 UR10, UR8, 0x106, URZ ;  /* 0x00000106080a7890 */ /* 0x000fe2000fffe03f */
        /* <DEDUP_REMOVED lines=25> */
[----:B------:R-:W-:Y:S01]  /*2c40*/  UMOV UR30, UR14 ;  /* 0x0000000e001e7c82 */ /* 0x000fe20008000000 */
[----:B------:R-:W-:Y:S01]  /*2c50*/  UMOV UR31, UR15 ;  /* 0x0000000f001f7c82 */ /* 0x000fe20008000000 */
[----:B------:R-:W-:Y:S01]  /*2c60*/  UIADD3 UR14, UR8, 0x2, URZ ;  /* 0x00000002080e7890 */ /* 0x000fe2000fffe03f */
[----:B------:R-:W-:Y:S01]  /*2c70*/  UMOV UR15, 0x40000040 ;  /* 0x40000040000f7882 */ /* 0x000fe20000000000 */
[----:B------:R-:W-:Y:S02]  /*2c80*/  WARPGROUP.DEPBAR.LE gsb0, 0x0 ;  /* 0x00008000000079c5 */ /* 0x000fe40000010000 */
[----:B------:R-:W-:-:S06]  /*2c90*/  WARPGROUP.ARRIVE ;  /* 0x00000000000079c5 */ /* 0x000fcc0000000000 */
[----:B------:R-:W-:Y:S01]  /*2ca0*/  IGMMA.64x16x32.S8.S8 R40, gdesc[UR24], R40, gsb0 ;  /* 0x00600000182879f1 */ /* 0x000fe20008041028 */
[----:B------:R-:W-:Y:S01]  /*2cb0*/  UIADD3 UR26, UR8, 0x182, URZ ;  /* 0x00000182081a7890 */ /* 0x000fe2000fffe03f */
[----:B------:R-:W-:Y:S01]  /*2cc0*/  UMOV UR24, UR12 ;  /* 0x0000000c00187c82 */ /* 0x000fe20008000000 */
[----:B------:R-:W-:Y:S01]  /*2cd0*/  UMOV UR25, UR13 ;  /* 0x0000000d00197c82 */ /* 0x000fe20008000000 */
        /* <DEDUP_REMOVED lines=184> */
[----:B------:R-:W-:Y:S01]  /*3860*/  BPT.TRAP 0x1 ;  /* 0x000000040000795c */ /* 0x000fe20000300000 */
.L_x_27:
[----:B------:R-:W-:-:S13]  /*3870*/  ISETP.NE.AND P1, PT, R22, RZ, PT ;  /* 0x000000ff1600720c */ /* 0x000fda0003f25270 */
[----:B01----:R-:W-:-:S04]  /*3880*/  @P1 IMAD R4, R3, 0x8, R6 ;  /* 0x0000000803041824 */ /* 0x003fc800078e0206 */
[----:B------:R-:W-:-:S05]  /*3890*/  @P1 VIADD R4, R4, 0x30 ;  /* 0x0000003004041836 */ /* 0x000fca0000000000 */
[----:B------:R-:W-:-:S04]  /*38a0*/  @P1 PRMT R4, R19, 0x654, R4 ;  /* 0x0000065413041816 */ /* 0x000fc80000000004 */
[----:B------:R0:W-:Y:S01]  /*38b0*/  @P1 SYNCS.ARRIVE.TRANS64.RED.A1T0 RZ, [R4+URZ], RZ ;  /* 0x000000ff04ff19a7 */ /* 0x0001e2000810043f */
[----:B------:R-:W-:-:S13]  /*38c0*/  ISETP.GT.U32.AND P1, PT, R18, 0x1, PT ;  /* 0x000000011200780c */ /* 0x000fda0003f24070 */
[----:B0-----:R-:W-:Y:S05]  /*38d0*/  @P1 BRA `(.L_x_28) ;  /* 0x0000000000041947 */ /* 0x001fea0003800000 */
[----:B------:R-:W-:Y:S01]  /*38e0*/  BPT.TRAP 0x1 ;  /* 0x000000040000795c */ /* 0x000fe20000300000 */
.L_x_28:
[----:B------:R-:W-:Y:S01]  /*38f0*/  UIADD3 UR5, UR5, 0x1, URZ ;  /* 0x0000000105057890 */ /* 0x000fe2000fffe03f */
[C---:B------:R-:W-:Y:S01]  /*3900*/  ISETP.GT.AND P2, PT, R0.reuse, 0x1, PT ;  /* 0x000000010000780c */ /* 0x040fe20003f44270 */
[----:B------:R-:W-:Y:S02]  /*3910*/  VIADD R3, R3, 0x1 ;  /* 0x0000000103037836 */ /* 0x000fe40000000000 */
[----:B------:R-:W-:Y:S01]  /*3920*/  UISETP.NE.AND UP0, UPT, UR5, 0x6, UPT ;  /* 0x000000060500788c */ /* 0x000fe2000bf05270 */
[----:B------:R-:W-:Y:S02]  /*3930*/  VIADD R0, R0, 0xffffffff ;  /* 0xffffffff00007836 */ /* 0x000fe40000000000 */
[C---:B------:R-:W-:Y:S01]  /*3940*/  ISETP.NE.AND P1, PT, R3.reuse, 0x6, PT ;  /* 0x000000060300780c */ /* 0x040fe20003f25270 */
[----:B------:R-:W-:Y:S02]  /*3950*/  USEL UR6, URZ, 0x1, UP0 ;  /* 0x000000013f067887 */ /* 0x000fe40008000000 */
[----:B------:R-:W-:Y:S01]  /*3960*/  USEL UR5, UR5, URZ, UP0 ;  /* 0x0000003f05057287 */ /* 0x000fe20008000000 */
[----:B------:R-:W-:-:S03]  /*3970*/  SEL R3, R3, RZ, P1 ;  /* 0x000000ff03037207 */ /* 0x000fc60000800000 */
[----:B------:R-:W-:Y:S01]  /*3980*/  LOP3.LUT R7, R7, UR6, RZ, 0x3c, !PT ;  /* 0x0000000607077c12 */ /* 0x000fe2000f8e3cff */
[----:B------:R-:W-:Y:S07]  /*3990*/  @P2 BRA `(.L_x_29) ;  /* 0xffffffec00982947 */ /* 0x000fee000383ffff */
.L_x_22:
[----:B01----:R-:W0:Y:S02]  /*39a0*/  LDC R0, c[0x0][0x28c] ;  /* 0x0000a300ff007b82 */ /* 0x003e240000000800 */
[----:B0-----:R-:W-:-:S13]  /*39b0*/  ISETP.GE.AND P1, PT, R0, 0x1, PT ;  /* 0x000000010000780c */ /* 0x001fda0003f26270 */
[----:B------:R-:W-:Y:S05]  /*39c0*/  @!P1 BRA `(.L_x_30) ;  /* 0x0000000000449947 */ /* 0x000fea0003800000 */
[----:B------:R-:W-:Y:S05]  /*39d0*/  @!P0 BRA `(.L_x_31) ;  /* 0x0000000000048947 */ /* 0x000fea0003800000 */
[----:B------:R-:W-:Y:S01]  /*39e0*/  BPT.TRAP 0x1 ;  /* 0x000000040000795c */ /* 0x000fe20000300000 */
.L_x_31:
[----:B------:R-:W-:-:S13]  /*39f0*/  ISETP.NE.AND P0, PT, R22, RZ, PT ;  /* 0x000000ff1600720c */ /* 0x000fda0003f05270 */
[----:B------:R-:W-:-:S05]  /*3a00*/  VOTEU.ANY UP0, P0 ;  /* 0x00000000003f7886 */ /* 0x000fca0000000100 */
[----:B------:R-:W-:-:S06]  /*3a10*/  @UP0 UIADD3 UR4, UR40, UR37, URZ ;  /* 0x0000002528040290 */ /* 0x000fcc000fffe03f */
[----:B------:R-:W-:Y:S02]  /*3a20*/  IMAD.U32 R4, RZ, RZ, UR4 ;  /* 0x00000004ff047e24 */ /* 0x000fe4000f8e00ff */
[----:B------:R-:W-:Y:S02]  /*3a30*/  IMAD.U32 R3, RZ, RZ, UR4 ;  /* 0x00000004ff037e24 */ /* 0x000fe4000f8e00ff */
[----:B------:R-:W-:-:S05]  /*3a40*/  @P0 IMAD.WIDE.U32 R4, R4, -0x55555555, RZ ;  /* 0xaaaaaaab04040825 */ /* 0x000fca00078e00ff */
[----:B------:R-:W-:-:S05]  /*3a50*/  @P0 SHF.R.U32.HI R0, RZ, 0x2, R5 ;  /* 0x00000002ff000819 */ /* 0x000fca0000011605 */
[----:B------:R-:W-:-:S04]  /*3a60*/  @P0 IMAD R0, R0, -0x6, R3 ;  /* 0xfffffffa00000824 */ /* 0x000fc800078e0203 */
[----:B------:R-:W-:-:S04]  /*3a70*/  @P0 IMAD R0, R0, 0x8, R6 ;  /* 0x0000000800000824 */ /* 0x000fc800078e0206 */
[----:B------:R-:W-:-:S05]  /*3a80*/  @P0 VIADD R0, R0, 0x30 ;  /* 0x0000003000000836 */ /* 0x000fca0000000000 */
[----:B------:R-:W-:-:S04]  /*3a90*/  @P0 PRMT R0, R19, 0x654, R0 ;  /* 0x0000065413000816 */ /* 0x000fc80000000000 */
[----:B------:R0:W-:Y:S01]  /*3aa0*/  @P0 SYNCS.ARRIVE.TRANS64.RED.A1T0 RZ, [R0+URZ], RZ ;  /* 0x000000ff00ff09a7 */ /* 0x0001e2000810043f */
[----:B------:R-:W-:-:S13]  /*3ab0*/  ISETP.GT.U32.AND P0, PT, R18, 0x1, PT ;  /* 0x000000011200780c */ /* 0x000fda0003f04070 */
[----:B0-----:R-:W-:Y:S05]  /*3ac0*/  @P0 BRA `(.L_x_30) ;  /* 0x0000000000040947 */ /* 0x001fea0003800000 */
[----:B------:R-:W-:Y:S01]  /*3ad0*/  BPT.TRAP 0x1 ;  /* 0x000000040000795c */ /* 0x000fe20000300000 */
.L_x_30:
[----:B------:R-:W-:Y:S01]  /*3ae0*/  UISETP.GE.U32.AND UP1, UPT, UR39, 0x6, UPT ;  /* 0x000000062700788c */ /* 0x000fe2000bf26070 */
[----:B------:R-:W-:Y:S01]  /*3af0*/  IMAD R3, R106, 0x50, RZ ;  /* 0x000000506a037824 */ /* 0x000fe200078e02ff */
[----:B------:R-:W-:Y:S01]  /*3b00*/  UIADD3 UR37, UR39, UR37, URZ ;  /* 0x0000002527257290 */ /* 0x000fe2000fffe03f */
[----:B------:R-:W-:Y:S01]  /*3b10*/  IMAD R14, R107, 0xc0, RZ ;  /* 0x000000c06b0e7824 */ /* 0x000fe200078e02ff */
[----:B------:R-:W-:Y:S01]  /*3b20*/  ULDC UR7, c[0x0][0x288] ;  /* 0x0000a20000077ab9 */ /* 0x000fe20000000800 */
[----:B------:R-:W-:Y:S01]  /*3b30*/  IMAD.MOV.U32 R0, RZ, RZ, -0x1 ;  /* 0xffffffffff007424 */ /* 0x000fe200078e00ff */
[----:B------:R-:W-:Y:S01]  /*3b40*/  UISETP.GT.U32.AND UP0, UPT, UR37, 0x5, UPT ;  /* 0x000000052500788c */ /* 0x000fe2000bf04070 */
[----:B------:R-:W-:-:S03]  /*3b50*/  ISETP.GE.AND P0, PT, R3, UR7, PT ;  /* 0x0000000703007c0c */ /* 0x000fc6000bf06270 */
[----:B------:R-:W-:Y:S02]  /*3b60*/  UISETP.LT.U32.AND UP0, UPT, UR39, 0x6, UP0 ;  /* 0x000000062700788c */ /* 0x000fe40008701070 */
[----:B------:R-:W-:Y:S02]  /*3b70*/  @UP1 UIMAD.WIDE.U32 UR4, UR37, -0x55555555, URZ ;  /* 0xaaaaaaab250418a5 */ /* 0x000fe4000f8e003f */
[----:B------:R-:W-:Y:S02]  /*3b80*/  USEL UR6, URZ, 0x1, !UP0 ;  /* 0x000000013f067887 */ /* 0x000fe4000c000000 */
[----:B------:R-:W-:Y:S02]  /*3b90*/  @UP1 USHF.R.U32.HI UR4, URZ, 0x2, UR5 ;  /* 0x000000023f041899 */ /* 0x000fe40008011605 */
[----:B------:R-:W-:Y:S01]  /*3ba0*/  ULOP3.LUT UR36, UR36, UR6, URZ, 0x3c, !UPT ;  /* 0x0000000624247292 */ /* 0x000fe2000f8e3c3f */
[----:B------:R-:W-:Y:S02]  /*3bb0*/  ULDC UR5, c[0x0][0x284] ;  /* 0x0000a10000057ab9 */ /* 0x000fe40000000800 */
[----:B------:R-:W-:Y:S01]  /*3bc0*/  ISETP.GE.OR P0, PT, R14, UR5, P0 ;  /* 0x000000050e007c0c */ /* 0x000fe20008706670 */
[----:B------:R-:W-:-:S12]  /*3bd0*/  @UP1 ULOP3.LUT UR36, UR36, 0x1, UR4, 0x78, !UPT ;  /* 0x0000000124241892 */ /* 0x000fd8000f8e7804 */
[----:B------:R-:W-:Y:S05]  /*3be0*/  @P0 BRA `(.L_x_32) ;  /* 0x0000004000200947 */ /* 0x000fea0003800000 */
[----:B------:R-:W0:Y:S01]  /*3bf0*/  LDC.64 R10, c[0x0][0x5c8] ;  /* 0x00017200ff0a7b82 */ /* 0x000e220000000a00 */
[----:B------:R-:W-:Y:S01]  /*3c00*/  SHF.R.S32.HI R117, RZ, 0x1f, R23 ;  /* 0x0000001fff757819 */ /* 0x000fe20000011417 */
[----:B------:R-:W-:Y:S01]  /*3c10*/  ULDC.64 UR4, c[0x0][0x5d0] ;  /* 0x0001740000047ab9 */ /* 0x000fe20000000a00 */
[----:B------:R-:W-:Y:S01]  /*3c20*/  LOP3.LUT R12, R3, 0x6, R112, 0xf8, !PT ;  /* 0x00000006030c7812 */ /* 0x000fe200078ef870 */
[----:B------:R-:W-:Y:S01]  /*3c30*/  IMAD.WIDE R20, R107, 0xc0, R104 ;  /* 0x000000c06b147825 */ /* 0x000fe200078e0268 */
[----:B------:R-:W-:Y:S02]  /*3c40*/  BSSY B0, `(.L_x_32) ;  /* 0x0000402000007945 */ /* 0x000fe40003800000 */
[----:B------:R-:W-:Y:S01]  /*3c50*/  SHF.R.S32.HI R13, RZ, 0x1f, R12 ;  /* 0x0000001fff0d7819 */ /* 0x000fe2000001140c */
[----:B------:R-:W-:Y:S02]  /*3c60*/  IMAD R4, R117, UR4, RZ ;  /* 0x0000000475047c24 */ /* 0x000fe4000f8e02ff */
[----:B------:R-:W-:-:S02]  /*3c70*/  IMAD.IADD R124, R115, 0x1, -R14 ;  /* 0x00000001737c7824 */ /* 0x000fc400078e0a0e */
[C---:B------:R-:W-:Y:S02]  /*3c80*/  IMAD R7, R23.reuse, UR5, R4 ;  /* 0x0000000517077c24 */ /* 0x040fe4000f8e0204 */
[----:B------:R-:W-:Y:S01]  /*3c90*/  IMAD.WIDE.U32 R4, R23, UR4, R12 ;  /* 0x0000000417047c25 */ /* 0x000fe2000f8e000c */
[----:B------:R-:W-:-:S03]  /*3ca0*/  ULDC.64 UR4, c[0x0][0x5c0] ;  /* 0x0001700000047ab9 */ /* 0x000fc60000000a00 */
[----:B------:R-:W-:Y:S02]  /*3cb0*/  IMAD.IADD R5, R5, 0x1, R7 ;  /* 0x0000000105057824 */ /* 0x000fe400078e0207 */
[----:B------:R-:W-:Y:S02]  /*3cc0*/  IMAD.IADD R3, R110, 0x1, -R3 ;  /* 0x000000016e037824 */ /* 0x000fe400078e0a03 */
[-C--:B0-----:R-:W-:Y:S01]  /*3cd0*/  IMAD R6, R21, R10.reuse, RZ ;  /* 0x0000000a15067224 */ /* 0x081fe200078e02ff */
[----:B------:R-:W-:Y:S01]  /*3ce0*/  SHF.L.U64.HI R15, R10, 0x3, R11 ;  /* 0x000000030a0f7819 */ /* 0x000fe2000001020b */
[----:B------:R-:W-:-:S04]  /*3cf0*/  IMAD.WIDE.U32 R4, R20, R10, R4 ;  /* 0x0000000a14047225 */ /* 0x000fc800078e0004 */
[----:B------:R-:W-:Y:S01]  /*3d00*/  IMAD R7, R20, R11, R6 ;  /* 0x0000000b14077224 */ /* 0x000fe200078e0206 */
[----:B------:R-:W-:Y:S01]  /*3d10*/  IADD3 R4, P0, R4, UR4, RZ ;  /* 0x0000000404047c10 */ /* 0x000fe2000ff1e0ff */
[----:B------:R-:W-:Y:S02]  /*3d20*/  IMAD.SHL.U32 R9, R10, 0x8, RZ ;  /* 0x000000080a097824 */ /* 0x000fe400078e00ff */
[----:B------:R-:W-:Y:S01]  /*3d30*/  IMAD R107, R11, 0x78, RZ ;  /* 0x000000780b6b7824 */ /* 0x000fe200078e02ff */
[----:B------:R-:W-:Y:S02]  /*3d40*/  IADD3.X R5, R5, UR5, R7, P0, !PT ;  /* 0x0000000505057c10 */ /* 0x000fe400087fe407 */
[----:B------:R-:W-:-:S05]  /*3d50*/  IADD3 R6, P0, R9, R4, RZ ;  /* 0x0000000409067210 */ /* 0x000fca0007f1e0ff */
[----:B------:R-:W-:Y:S01]  /*3d60*/  IMAD.X R7, R15, 0x1, R5, P0 ;  /* 0x000000010f077824 */ /* 0x000fe200000e0605 */
[----:B-----5:R-:W-:Y:S01]  /*3d70*/  ISETP.NE.AND P0, PT, R109, RZ, PT ;  /* 0x000000ff6d00720c */ /* 0x020fe20003f05270 */
[----:B------:R-:W-:-:S04]  /*3d80*/  IMAD.WIDE.U32 R10, R10, 0x78, R6 ;  /* 0x000000780a0a7825 */ /* 0x000fc800078e0006 */
[----:B------:R-:W-:Y:S01]  /*3d90*/  IMAD.IADD R11, R11, 0x1, R107 ;  /* 0x000000010b0b7824 */ /* 0x000fe200078e026b */
[----:B------:R-:W-:-:S05]  /*3da0*/  IADD3 R8, P1, R9, R10, RZ ;  /* 0x0000000a09087210 */ /* 0x000fca0007f3e0ff */
[----:B------:R-:W-:Y:S02]  /*3db0*/  IMAD.X R9, R15, 0x1, R11, P1 ;  /* 0x000000010f097824 */ /* 0x000fe400008e060b */
[----:B------:R-:W-:Y:S06]  /*3dc0*/  @!P0 BRA `(.L_x_33) ;  /* 0x0000002c00d48947 */ /* 0x000fec0003800000 */
[----:B------:R-:W0:Y:S01]  /*3dd0*/  LDC.64 R126, c[0x0][0x5b0] ;  /* 0x00016c00ff7e7b82 */ /* 0x000e220000000a00 */
[----:B------:R-:W-:Y:S01]  /*3de0*/  ULDC.64 UR4, c[0x0][0x5b8] ;  /* 0x00016e0000047ab9 */ /* 0x000fe20000000a00 */
[----:B------:R-:W-:Y:S01]  /*3df0*/  ISETP.GE.AND P3, PT, R124, 0x1, PT ;  /* 0x000000017c00780c */ /* 0x000fe20003f66270 */
[----:B------:R-:W-:Y:S01]  /*3e00*/  IMAD R14, R117, UR4, RZ ;  /* 0x00000004750e7c24 */ /* 0x000fe2000f8e02ff */
[----:B------:R-:W-:Y:S01]  /*3e10*/  BSSY B1, `(.L_x_34) ;  /* 0x000000e000017945 */ /* 0x000fe20003800000 */
[----:B------:R-:W-:Y:S01]  /*3e20*/  IMAD.WIDE.U32 R122, R23, UR4, R12 ;  /* 0x00000004177a7c25 */ /* 0x000fe2000f8e000c */
[----:B------:R-:W-:Y:S02]  /*3e30*/  ISETP.LT.OR P1, PT, R3, 0x1, !P3 ;  /* 0x000000010300780c */ /* 0x000fe40005f21670 */
[----:B------:R-:W1:Y:S01]  /*3e40*/  LDC.64 R106, c[0x0][0x5a8] ;  /* 0x00016a00ff6a7b82 */ /* 0x000e620000000a00 */
[----:B------:R-:W-:Y:S02]  /*3e50*/  IMAD R23, R23, UR5, R14 ;  /* 0x0000000517177c24 */ /* 0x000fe4000f8e020e */
[----:B------:R-:W-:-:S02]  /*3e60*/  IMAD.MOV.U32 R118, RZ, RZ, R122 ;  /* 0x000000ffff767224 */ /* 0x000fc400078e007a */
[----:B------:R-:W-:Y:S02]  /*3e70*/  IMAD.IADD R119, R123, 0x1, R23 ;  /* 0x000000017b777824 */ /* 0x000fe400078e0217 */
[-C--:B0-----:R-:W-:Y:S02]  /*3e80*/  IMAD R14, R21, R126.reuse, RZ ;  /* 0x0000007e150e7224 */ /* 0x081fe400078e02ff */
[----:B------:R-:W-:-:S04]  /*3e90*/  IMAD.WIDE.U32 R12, R20, R126, R118 ;  /* 0x0000007e140c7225 */ /* 0x000fc800078e0076 */
[----:B------:R-:W-:Y:S01]  /*3ea0*/  IMAD R125, R20, R127, R14 ;  /* 0x0000007f147d7224 */ /* 0x000fe200078e020e */
[----:B-1----:R-:W-:-:S04]  /*3eb0*/  IADD3 R12, P0, R12, R106, RZ ;  /* 0x0000006a0c0c7210 */ /* 0x002fc80007f1e0ff */
[----:B------:R-:W-:Y:S01]  /*3ec0*/  IADD3.X R13, R107, R13, R125, P0, !PT ;  /* 0x0000000d6b0d7210 */ /* 0x000fe200007fe47d */
[----:B------:R-:W-:Y:S08]  /*3ed0*/  @P1 BRA `(.L_x_35) ;  /* 0x0000000000041947 */ /* 0x000ff00003800000 */
[----:B------:R0:W5:Y:S02]  /*3ee0*/  LDG.E.U8 R116, desc[UR44][R12.64] ;  /* 0x0000002c0c747981 */ /* 0x000164000c1e1100 */
.L_x_35:
[----:B------:R-:W-:Y:S05]  /*3ef0*/  BSYNC B1 ;  /* 0x0000000000017941 */ /* 0x000fea0003800000 */
.L_x_34:
[----:B-----5:R-:W-:Y:S01]  /*3f00*/  LOP3.LUT R14, R116, 0xffff, RZ, 0xc0, !PT ;  /* 0x0000ffff740e7812 */ /* 0x020fe200078ec0ff */
[----:B------:R-:W-:Y:S01]  /*3f10*/  IMAD.SHL.U32 R120, R126, 0x8, RZ ;  /* 0x000000087e787824 */ /* 0x000fe200078e00ff */
[----:B------:R-:W-:Y:S01]  /*3f20*/  ISETP.LT.OR P4, PT, R3, 0x2, !P3 ;  /* 0x000000020300780c */ /* 0x000fe20005f81670 */
[----:B------:R-:W-:Y:S01]  /*3f30*/  BSSY B1, `(.L_x_36) ;  /* 0x000000b000017945 */ /* 0x000fe20003800000 */
[----:B------:R-:W-:Y:S02]  /*3f40*/  PRMT R14, R14, 0x8880, RZ ;  /* 0x000088800e0e7816 */ /* 0x000fe400000000ff */
[----:B------:R-:W-:-:S03]  /*3f50*/  SHF.L.U64.HI R121, R126, 0x3, R127 ;  /* 0x000000037e797819 */ /* 0x000fc6000001027f */
[----:B------:R-:W-:Y:S02]  /*3f60*/  IMAD R23, R14, R109, RZ ;  /* 0x0000006d0e177224 */ /* 0x000fe400078e02ff */
[----:B------:R-:W-:-:S04]  /*3f70*/  IMAD.WIDE.U32 R14, R20, R126, R120 ;  /* 0x0000007e140e7225 */ /* 0x000fc800078e0078 */
[----:B------:R-:W-:-:S05]  /*3f80*/  @!P1 IMAD R117, R96, R108, R23 ;  /* 0x0000006c60759224 */ /* 0x000fca00078e0217 */
[----:B------:R1:W-:Y:S01]  /*3f90*/  @!P1 STG.E.U8 desc[UR44][R4.64], R117 ;  /* 0x0000007504009986 */ /* 0x0003e2000c10112c */
[----:B------:R-:W-:Y:S05]  /*3fa0*/  @P4 BRA `(.L_x_37) ;  /* 0x00000000000c4947 */ /* 0x000fea0003800000 */
[----:B------:R-:W2:Y:S02]  /*3fb0*/  LDG.E.U8 R116, desc[UR44][R12.64+0x1] ;  /* 0x0000012c0c747981 */ /* 0x000ea4000c1e1100 */
[----:B--2---:R-:W-:-:S05]  /*3fc0*/  PRMT R96, R116, 0x8880, RZ ;  /* 0x0000888074607816 */ /* 0x004fca00000000ff */
[----:B------:R-:W-:-:S07]  /*3fd0*/  IMAD R23, R96, R109, RZ ;  /* 0x0000006d60177224 */ /* 0x000fce00078e02ff */
.L_x_37:
[----:B------:R-:W-:Y:S05]  /*3fe0*/  BSYNC B1 ;  /* 0x0000000000017941 */ /* 0x000fea0003800000 */
.L_x_36:
[----:B------:R-:W-:Y:S01]  /*3ff0*/  @!P4 IMAD R97, R97, R108, R23 ;  /* 0x0000006c6161c224 */ /* 0x000fe200078e0217 */
[----:B------:R-:W-:Y:S01]  /*4000*/  ISETP.GE.AND P0, PT, R124, 0x9, PT ;  /* 0x000000097c00780c */ /* 0x000fe20003f06270 */
[----:B------:R-:W-:Y:S01]  /*4010*/  IMAD.IADD R15, R125, 0x1, R15 ;  /* 0x000000017d0f7824 */ /* 0x000fe200078e020f */
[----:B------:R-:W-:Y:S01]  /*4020*/  IADD3 R14, P1, P2, R122, R106, R14 ;  /* 0x0000006a7a0e7210 */ /* 0x000fe20007a3e00e */
[----:B------:R-:W-:Y:S01]  /*4030*/  BSSY B1, `(.L_x_38) ;  /* 0x000000b000017945 */ /* 0x000fe20003800000 */
[----:B------:R2:W-:Y:S01]  /*4040*/  @!P4 STG.E.U8 desc[UR44][R4.64+0x1], R97 ;  /* 0x000001610400c986 */ /* 0x0005e2000c10112c */
[----:B------:R-:W-:Y:S02]  /*4050*/  ISETP.LT.OR P4, PT, R3, 0x1, !P0 ;  /* 0x000000010300780c */ /* 0x000fe40004781670 */
[----:B------:R-:W-:Y:S02]  /*4060*/  IADD3.X R15, R119, R107, R15, P1, P2 ;  /* 0x0000006b770f7210 */ /* 0x000fe40000fe440f */
[----:B-1----:R-:W-:-:S02]  /*4070*/  IADD3 R117, P5, R20, 0x80, RZ ;  /* 0x0000008014757810 */ /* 0x002fc40007fbe0ff */
[C---:B------:R-:W-:Y:S02]  /*4080*/  ISETP.LT.OR P1, PT, R3.reuse, 0x2, !P0 ;  /* 0x000000020300780c */ /* 0x040fe40004721670 */
[----:B------:R-:W-:-:S05]  /*4090*/  ISETP.LT.OR P2, PT, R3, 0x9, !P3 ;  /* 0x000000090300780c */ /* 0x000fca0005f41670 */
[----:B--2---:R-:W-:Y:S08]  /*40a0*/  @P4 BRA `(.L_x_39) ;  /* 0x00000000000c4947 */ /* 0x004ff00003800000 */
[----:B------:R-:W2:Y:S02]  /*40b0*/  LDG.E.U8 R116, desc[UR44][R14.64] ;  /* 0x0000002c0e747981 */ /* 0x000ea4000c1e1100 */
[----:B--2---:R-:W-:-:S05]  /*40c0*/  PRMT R96, R116, 0x8880, RZ ;  /* 0x0000888074607816 */ /* 0x004fca00000000ff */
[----:B------:R-:W-:-:S07]  /*40d0*/  IMAD R23, R96, R109, RZ ;  /* 0x0000006d60177224 */ /* 0x000fce00078e02ff */
.L_x_39:
[----:B------:R-:W-:Y:S05]  /*40e0*/  BSYNC B1 ;  /* 0x0000000000017941 */ /* 0x000fea0003800000 */
.L_x_38:
[----:B------:R-:W-:Y:S01]  /*40f0*/  @!P4 IMAD R97, R98, R108, R23 ;  /* 0x0000006c6261c224 */ /* 0x000fe200078e0217 */
[----:B------:R-:W-:Y:S04]  /*4100*/  BSSY B1, `(.L_x_40) ;  /* 0x0000006000017945 */ /* 0x000fe80003800000 */
[----:B------:R1:W-:Y:S01]  /*4110*/  @!P4 STG.E.U8 desc[UR44][R6.64], R97 ;  /* 0x000000610600c986 */ /* 0x0003e2000c10112c */
[----:B------:R-:W-:Y:S05]  /*4120*/  @P1 BRA `(.L_x_41) ;  /* 0x00000000000c1947 */ /* 0x000fea0003800000 */
[----:B------:R-:W2:Y:S02]  /*4130*/  LDG.E.U8 R116, desc[UR44][R14.64+0x1] ;  /* 0x0000012c0e747981 */ /* 0x000ea4000c1e1100 */
[----:B--2---:R-:W-:-:S05]  /*4140*/  PRMT R96, R116, 0x8880, RZ ;  /* 0x0000888074607816 */ /* 0x004fca00000000ff */
[----:B------:R-:W-:-:S07]  /*4150*/  IMAD R23, R96, R109, RZ ;  /* 0x0000006d60177224 */ /* 0x000fce00078e02ff */
.L_x_41:
[----:B------:R-:W-:Y:S05]  /*4160*/  BSYNC B1 ;  /* 0x0000000000017941 */ /* 0x000fea0003800000 */
.L_x_40:
[----:B------:R-:W-:Y:S01]  /*4170*/  @!P1 IMAD R99, R99, R108, R23 ;  /* 0x0000006c63639224 */ /* 0x000fe200078e0217 */
[----:B------:R-:W-:Y:S04]  /*4180*/  BSSY B1, `(.L_x_42) ;  /* 0x0000006000017945 */ /* 0x000fe80003800000 */
[----:B------:R2:W-:Y:S01]  /*4190*/  @!P1 STG.E.U8 desc[UR44][R6.64+0x1], R99 ;  /* 0x0000016306009986 */ /* 0x0005e2000c10112c */
[----:B------:R-:W-:Y:S05]  /*41a0*/  @P2 BRA `(.L_x_43) ;  /* 0x00000000000c2947 */ /* 0x000fea0003800000 */
[----:B------:R-:W3:Y:S02]  /*41b0*/  LDG.E.U8 R116, desc[UR44][R12.64+0x8] ;  /* 0x0000082c0c747981 */ /* 0x000ee4000c1e1100 */
[----:B---3--:R-:W-:-:S05]  /*41c0*/  PRMT R96, R116, 0x8880, RZ ;  /* 0x0000888074607816 */ /* 0x008fca00000000ff */
[----:B------:R-:W-:-:S07]  /*41d0*/  IMAD R23, R96, R109, RZ ;  /* 0x0000006d60177224 */ /* 0x000fce00078e02ff */
.L_x_43:
[----:B------:R-:W-:Y:S05]  /*41e0*/  BSYNC B1 ;  /* 0x0000000000017941 */ /* 0x000fea0003800000 */
.L_x_42:
[----:B------:R-:W-:Y:S01]  /*41f0*/  ISETP.LT.OR P1, PT, R3, 0xa, !P3 ;  /* 0x0000000a0300780c */ /* 0x000fe20005f21670 */
[----:B--2---:R-:W-:Y:S01]  /*4200*/  @!P2 IMAD R99, R100, R108, R23 ;  /* 0x0000006c6463a224 */ /* 0x004fe200078e0217 */
[----:B------:R-:W-:Y:S01]  /*4210*/  BSSY B1, `(.L_x_44) ;  /* 0x000000b000017945 */ /* 0x000fe20003800000 */
[----:B-1----:R-:W-:-:S03]  /*4220*/  IMAD.WIDE.U32 R96, R117, R126, R118 ;  /* 0x0000007e75607225 */ /* 0x002fc600078e0076 */
[----:B------:R1:W-:Y:S01]  /*4230*/  @!P2 STG.E.U8 desc[UR44][R4.64+0x8], R99 ;  /* 0x000008630400a986 */ /* 0x0003e2000c10112c */
[----:B------:R-:W-:Y:S01]  /*4240*/  IMAD.X R21, RZ, RZ, R21, P5 ;  /* 0x000000ffff157224 */ /* 0x000fe200028e0615 */
[C---:B------:R-:W-:Y:S02]  /*4250*/  ISETP.LT.OR P5, PT, R3.reuse, 0x9, !P0 ;  /* 0x000000090300780c */ /* 0x040fe400047a1670 */
[----:B------:R-:W-:Y:S02]  /*4260*/  ISETP.LT.OR P2, PT, R3, 0xa, !P0 ;  /* 0x0000000a0300780c */ /* 0x000fe40004741670 */
[----:B------:R-:W-:Y:S01]  /*4270*/  IADD3 R20, P4, R96, R106, RZ ;  /* 0x0000006a60147210 */ /* 0x000fe20007f9e0ff */
[----:B------:R-:W-:-:S12]  /*4280*/  @P1 BRA `(.L_x_45) ;  /* 0x00000000000c1947 */ /* 0x000fd80003800000 */
[----:B------:R-:W2:Y:S02]  /*4290*/  LDG.E.U8 R116, desc[UR44][R12.64+0x9] ;  /* 0x0000092c0c747981 */ /* 0x000ea4000c1e1100 */
[----:B--2---:R-:W-:-:S05]  /*42a0*/  PRMT R98, R116, 0x8880, RZ ;  /* 0x0000888074627816 */ /* 0x004fca00000000ff */
[----:B------:R-:W-:-:S07]  /*42b0*/  IMAD R23, R98, R109, RZ ;  /* 0x0000006d62177224 */ /* 0x000fce00078e02ff */
.L_x_45:
[----:B------:R-:W-:Y:S05]  /*42c0*/  BSYNC B1 ;  /* 0x0000000000017941 */ /* 0x000fea0003800000 */
.L_x_44:
[----:B------:R-:W-:Y:S01]  /*42d0*/  @!P1 IMAD R101, R101, R108, R23 ;  /* 0x0000006c65659224 */ /* 0x000fe200078e0217 */
[----:B------:R-:W-:Y:S01]  /*42e0*/  BSSY B1, `(.L_x_46) ;  /* 0x0000007000017945 */ /* 0x000fe20003800000 */
[----:B------:R-:W-:-:S03]  /*42f0*/  IMAD R100, R21, R126, RZ ;  /* 0x0000007e15647224 */ /* 0x000fc600078e02ff */
[----:B------:R2:W-:Y:S01]  /*4300*/  @!P1 STG.E.U8 desc[UR44][R4.64+0x9], R101 ;  /* 0x0000096504009986 */ /* 0x0005e2000c10112c */
[----:B------:R-:W-:Y:S05]  /*4310*/  @P5 BRA `(.L_x_47) ;  /* 0x00000000000c5947 */ /* 0x000fea0003800000 */
[----:B------:R-:W3:Y:S02]  /*4320*/  LDG.E.U8 R116, desc[UR44][R14.64+0x8] ;  /* 0x0000082c0e747981 */ /* 0x000ee4000c1e1100 */
[----:B---3--:R-:W-:-:S05]  /*4330*/  PRMT R98, R116, 0x8880, RZ ;  /* 0x0000888074627816 */ /* 0x008fca00000000ff */
[----:B------:R-:W-:-:S07]  /*4340*/  IMAD R23, R98, R109, RZ ;  /* 0x0000006d62177224 */ /* 0x000fce00078e02ff */
.L_x_47:
[----:B------:R-:W-:Y:S05]  /*4350*/  BSYNC B1 ;  /* 0x0000000000017941 */ /* 0x000fea0003800000 */
.L_x_46:
[----:B-1----:R-:W-:Y:S01]  /*4360*/  @!P5 IMAD R99, R102, R108, R23 ;  /* 0x0000006c6663d224 */ /* 0x002fe200078e0217 */
[----:B------:R-:W-:Y:S01]  /*4370*/  BSSY B1, `(.L_x_48) ;  /* 0x0000007000017945 */ /* 0x000fe20003800000 */
[----:B--2---:R-:W-:-:S03]  /*4380*/  IMAD R101, R117, R127, R100 ;  /* 0x0000007f75657224 */ /* 0x004fc600078e0264 */
[----:B------:R1:W-:Y:S01]  /*4390*/  @!P5 STG.E.U8 desc[UR44][R6.64+0x8], R99 ;  /* 0x000008630600d986 */ /* 0x0003e2000c10112c */
[----:B------:R-:W-:Y:S05]  /*43a0*/  @P2 BRA `(.L_x_49) ;  /* 0x00000000000c2947 */ /* 0x000fea0003800000 */
[----:B------:R-:W2:Y:S02]  /*43b0*/  LDG.E.U8 R116, desc[UR44][R14.64+0x9] ;  /* 0x0000092c0e747981 */ /* 0x000ea4000c1e1100 */
[----:B--2---:R-:W-:-:S05]  /*43c0*/  PRMT R98, R116, 0x8880, RZ ;  /* 0x0000888074627816 */ /* 0x004fca00000000ff */
[----:B------:R-:W-:-:S07]  /*43d0*/  IMAD R23, R98, R109, RZ ;  /* 0x0000006d62177224 */ /* 0x000fce00078e02ff */
.L_x_49:
[----:B------:R-:W-:Y:S05]  /*43e0*/  BSYNC B1 ;  /* 0x0000000000017941 */ /* 0x000fea0003800000 */
.L_x_48:
[----:B------:R-:W-:Y:S01]  /*43f0*/  ISETP.GE.AND P1, PT, R124, 0x81, PT ;  /* 0x000000817c00780c */ /* 0x000fe20003f26270 */
[----:B------:R-:W-:Y:S01]  /*4400*/  @!P2 IMAD R103, R103, R108, R23 ;  /* 0x0000006c6767a224 */ /* 0x000fe200078e0217 */
[----:B------:R-:W-:Y:S01]  /*4410*/  IADD3.X R21, R107, R97, R101, P4, !PT ;  /* 0x000000616b157210 */ /* 0x000fe200027fe465 */
[----:B------:R-:W-:Y:S01]  /*4420*/  IMAD.WIDE.U32 R120, R117, R126, R120 ;  /* 0x0000007e75787225 */ /* 0x000fe200078e0078 */
[----:B------:R-:W-:Y:S01]  /*4430*/  ISETP.LT.OR P4, PT, R3, 0x1, !P1 ;  /* 0x000000010300780c */ /* 0x000fe20004f81670 */
[----:B------:R-:W-:Y:S01]  /*4440*/  BSSY B1, `(.L_x_50) ;  /* 0x0000008000017945 */ /* 0x000fe20003800000 */
[----:B------:R2:W-:Y:S01]  /*4450*/  @!P2 STG.E.U8 desc[UR44][R6.64+0x9], R103 ;  /* 0x000009670600a986 */ /* 0x0005e2000c10112c */
[----:B------:R-:W-:Y:S01]  /*4460*/  IADD3 R96, P2, P5, R122, R106, R120 ;  /* 0x0000006a7a607210 */ /* 0x000fe20007d5e078 */
[----:B------:R-:W-:-:S09]  /*4470*/  IMAD.IADD R120, R101, 0x1, R121 ;  /* 0x0000000165787824 */ /* 0x000fd200078e0279 */
[----:B------:R-:W-:Y:S05]  /*4480*/  @P4 BRA `(.L_x_51) ;  /* 0x00000000000c4947 */ /* 0x000fea0003800000 */
[----:B------:R-:W3:Y:S02]  /*4490*/  LDG.E.U8 R116, desc[UR44][R20.64] ;  /* 0x0000002c14747981 */ /* 0x000ee4000c1e1100 */
[----:B---3--:R-:W-:-:S05]  /*44a0*/  PRMT R98, R116, 0x8880, RZ ;  /* 0x0000888074627816 */ /* 0x008fca00000000ff */
[----:B------:R-:W-:-:S07]  /*44b0*/  IMAD R23, R98, R109, RZ ;  /* 0x0000006d62177224 */ /* 0x000fce00078e02ff */
.L_x_51:
[----:B------:R-:W-:Y:S05]  /*44c0*/  BSYNC B1 ;  /* 0x0000000000017941 */ /* 0x000fea0003800000 */
.L_x_50:
[----:B-1----:R-:W-:Y:S01]  /*44d0*/  @!P4 IMAD R99, R88, R108, R23 ;  /* 0x0000006c5863c224 */ /* 0x002fe200078e0217 */
[----:B------:R-:W-:Y:S01]  /*44e0*/  IADD3.X R97, R119, R107, R120, P2, P5 ;  /* 0x0000006b77617210 */ /* 0x000fe200017ea478 */
[----:B------:R-:W-:Y:S01]  /*44f0*/  BSSY B1, `(.L_x_52) ;  /* 0x0000009000017945 */ /* 0x000fe20003800000 */
[----:B------:R-:W-:Y:S02]  /*4500*/  ISETP.GE.AND P2, PT, R124, 0x89, PT ;  /* 0x000000897c00780c */ /* 0x000fe40003f46270 */
[----:B------:R1:W-:Y:S01]  /*4510*/  @!P4 STG.E.U8 desc[UR44][R10.64], R99 ;  /* 0x000000630a00c986 */ /* 0x0003e2000c10112c */
[C---:B------:R-:W-:Y:S02]  /*4520*/  ISETP.LT.OR P4, PT, R3.reuse, 0x2, !P1 ;  /* 0x000000020300780c */ /* 0x040fe40004f81670 */
[----:B------:R-:W-:-:S11]  /*4530*/  ISETP.LT.OR P5, PT, R3, 0x1, !P2 ;  /* 0x000000010300780c */ /* 0x000fd600057a1670 */
[----:B-1----:R-:W-:Y:S05]  /*4540*/  @P4 BRA `(.L_x_53) ;  /* 0x00000000000c4947 */ /* 0x002fea0003800000 */
[----:B------:R-:W3:Y:S02]  /*4550*/  LDG.E.U8 R116, desc[UR44][R20.64+0x1] ;  /* 0x0000012c14747981 */ /* 0x000ee4000c1e1100 */
[----:B---3--:R-:W-:-:S05]  /*4560*/  PRMT R88, R116, 0x8880, RZ ;  /* 0x0000888074587816 */ /* 0x008fca00000000ff */
[----:B------:R-:W-:-:S07]  /*4570*/  IMAD R23, R88, R109, RZ ;  /* 0x0000006d58177224 */ /* 0x000fce00078e02ff */
.L_x_53:
[----:B------:R-:W-:Y:S05]  /*4580*/  BSYNC B1 ;  /* 0x0000000000017941 */ /* 0x000fea0003800000 */
.L_x_52:
[----:B------:R-:W-:Y:S01]  /*4590*/  @!P4 IMAD R89, R89, R108, R23 ;  /* 0x0000006c5959c224 */ /* 0x000fe200078e0217 */
[----:B------:R-:W-:Y:S04]  /*45a0*/  BSSY B1, `(.L_x_54) ;  /* 0x0000006000017945 */ /* 0x000fe80003800000 */
[----:B------:R1:W-:Y:S01]  /*45b0*/  @!P4 STG.E.U8 desc[UR44][R10.64+0x1], R89 ;  /* 0x000001590a00c986 */ /* 0x0003e2000c10112c */
[----:B------:R-:W-:Y:S05]  /*45c0*/  @P5 BRA `(.L_x_55) ;  /* 0x00000000000c5947 */ /* 0x000fea0003800000 */
[----:B------:R-:W3:Y:S02]  /*45d0*/  LDG.E.U8 R116, desc[UR44][R96.64] ;  /* 0x0000002c60747981 */ /* 0x000ee4000c1e1100 */
[----:B---3--:R-:W-:-:S05]  /*45e0*/  PRMT R88, R116, 0x8880, RZ ;  /* 0x0000888074587816 */ /* 0x008fca00000000ff */
[----:B------:R-:W-:-:S07]  /*45f0*/  IMAD R23, R88, R109, RZ ;  /* 0x0000006d58177224 */ /* 0x000fce00078e02ff */
.L_x_55:
[----:B------:R-:W-:Y:S05]  /*4600*/  BSYNC B1 ;  /* 0x0000000000017941 */ /* 0x000fea0003800000 */
.L_x_54:
[C---:B------:R-:W-:Y:S01]  /*4610*/  ISETP.LT.OR P4, PT, R3.reuse, 0x2, !P2 ;  /* 0x000000020300780c */ /* 0x040fe20005781670 */
[----:B-1----:R-:W-:Y:S01]  /*4620*/  @!P5 IMAD R89, R90, R108, R23 ;  /* 0x0000006c5a59d224 */ /* 0x002fe200078e0217 */
[----:B------:R-:W-:Y:S04]  /*4630*/  BSSY B1, `(.L_x_56) ;  /* 0x0000007000017945 */ /* 0x000fe80003800000 */
[----:B------:R1:W-:Y:S01]  /*4640*/  @!P5 STG.E.U8 desc[UR44][R8.64], R89 ;  /* 0x000000590800d986 */ /* 0x0003e2000c10112c */
[----:B------:R-:W-:-:S06]  /*4650*/  ISETP.LT.OR P5, PT, R3, 0x9, !P1 ;  /* 0x000000090300780c */ /* 0x000fcc0004fa1670 */
[----:B------:R-:W-:Y:S07]  /*4660*/  @P4 BRA `(.L_x_57) ;  /* 0x00000000000c4947 */ /* 0x000fee0003800000 */
[----:B------:R-:W3:Y:S02]  /*4670*/  LDG.E.U8 R116, desc[UR44][R96.64+0x1] ;  /* 0x0000012c60747981 */ /* 0x000ee4000c1e1100 */
[----:B---3--:R-:W-:-:S05]  /*4680*/  PRMT R88, R116, 0x8880, RZ ;  /* 0x0000888074587816 */ /* 0x008fca00000000ff */
[----:B------:R-:W-:-:S07]  /*4690*/  IMAD R23, R88, R109, RZ ;  /* 0x0000006d58177224 */ /* 0x000fce00078e02ff */
.L_x_57:
[----:B------:R-:W-:Y:S05]  /*46a0*/  BSYNC B1 ;  /* 0x0000000000017941 */ /* 0x000fea0003800000 */
.L_x_56:
[----:B------:R-:W-:Y:S01]  /*46b0*/  @!P4 IMAD R91, R91, R108, R23 ;  /* 0x0000006c5b5bc224 */ /* 0x000fe200078e0217 */
[----:B------:R-:W-:Y:S04]  /*46c0*/  BSSY B1, `(.L_x_58) ;  /* 0x0000006000017945 */ /* 0x000fe80003800000 */
[----:B------:R3:W-:Y:S01]  /*46d0*/  @!P4 STG.E.U8 desc[UR44][R8.64+0x1], R91 ;  /* 0x0000015b0800c986 */ /* 0x0007e2000c10112c */
[----:B------:R-:W-:Y:S05]  /*46e0*/  @P5 BRA `(.L_x_59) ;  /* 0x00000000000c5947 */ /* 0x000fea0003800000 */
[----:B------:R-:W4:Y:S02]  /*46f0*/  LDG.E.U8 R116, desc[UR44][R20.64+0x8] ;  /* 0x0000082c14747981 */ /* 0x000f24000c1e1100 */
[----:B----4-:R-:W-:-:S05]  /*4700*/  PRMT R88, R116, 0x8880, RZ ;  /* 0x0000888074587816 */ /* 0x010fca00000000ff */
[----:B------:R-:W-:-:S07]  /*4710*/  IMAD R23, R88, R109, RZ ;  /* 0x0000006d58177224 */ /* 0x000fce00078e02ff */
.L_x_59:
[----:B------:R-:W-:Y:S05]  /*4720*/  BSYNC B1 ;  /* 0x0000000000017941 */ /* 0x000fea0003800000 */
.L_x_58:
[C---:B------:R-:W-:Y:S01]  /*4730*/  ISETP.LT.OR P4, PT, R3.reuse, 0xa, !P1 ;  /* 0x0000000a0300780c */ /* 0x040fe20004f81670 */
[----:B-1----:R-:W-:Y:S01]  /*4740*/  @!P5 IMAD R89, R92, R108, R23 ;  /* 0x0000006c5c59d224 */ /* 0x002fe200078e0217 */
[----:B------:R-:W-:Y:S04]  /*4750*/  BSSY B1, `(.L_x_60) ;  /* 0x0000007000017945 */ /* 0x000fe80003800000 */
[----:B------:R1:W-:Y:S01]  /*4760*/  @!P5 STG.E.U8 desc[UR44][R10.64+0x8], R89 ;  /* 0x000008590a00d986 */ /* 0x0003e2000c10112c */
[----:B------:R-:W-:-:S06]  /*4770*/  ISETP.LT.OR P5, PT, R3, 0x9, !P2 ;  /* 0x000000090300780c */ /* 0x000fcc00057a1670 */
[----:B------:R-:W-:Y:S07]  /*4780*/  @P4 BRA `(.L_x_61) ;  /* 0x00000000000c4947 */ /* 0x000fee0003800000 */
[----:B------:R-:W4:Y:S02]  /*4790*/  LDG.E.U8 R116, desc[UR44][R20.64+0x9] ;  /* 0x0000092c14747981 */ /* 0x000f24000c1e1100 */
[----:B----4-:R-:W-:-:S05]  /*47a0*/  PRMT R88, R116, 0x8880, RZ ;  /* 0x0000888074587816 */ /* 0x010fca00000000ff */
[----:B------:R-:W-:-:S07]  /*47b0*/  IMAD R23, R88, R109, RZ ;  /* 0x0000006d58177224 */ /* 0x000fce00078e02ff */
.L_x_61:
[----:B------:R-:W-:Y:S05]  /*47c0*/  BSYNC B1 ;  /* 0x0000000000017941 */ /* 0x000fea0003800000 */
.L_x_60:
[----:B------:R-:W-:Y:S01]  /*47d0*/  @!P4 IMAD R93, R93, R108, R23 ;  /* 0x0000006c5d5dc224 */ /* 0x000fe200078e0217 */
[----:B------:R-:W-:Y:S04]  /*47e0*/  BSSY B1, `(.L_x_62) ;  /* 0x0000006000017945 */ /* 0x000fe80003800000 */
[----:B------:R4:W-:Y:S01]  /*47f0*/  @!P4 STG.E.U8 desc[UR44][R10.64+0x9], R93 ;  /* 0x0000095d0a00c986 */ /* 0x0009e2000c10112c */
[----:B------:R-:W-:Y:S05]  /*4800*/  @P5 BRA `(.L_x_63) ;  /* 0x00000000000c5947 */ /* 0x000fea0003800000 */
[----:B------:R-:W5:Y:S02]  /*4810*/  LDG.E.U8 R116, desc[UR44][R96.64+0x8] ;  /* 0x0000082c60747981 */ /* 0x000f64000c1e1100 */
[----:B-----5:R-:W-:-:S05]  /*4820*/  PRMT R88, R116, 0x8880, RZ ;  /* 0x0000888074587816 */ /* 0x020fca00000000ff */
[----:B------:R-:W-:-:S07]  /*4830*/  IMAD R23, R88, R109, RZ ;  /* 0x0000006d58177224 */ /* 0x000fce00078e02ff */
.L_x_63:
[----:B------:R-:W-:Y:S05]  /*4840*/  BSYNC B1 ;  /* 0x0000000000017941 */ /* 0x000fea0003800000 */
.L_x_62:
[C---:B------:R-:W-:Y:S01]  /*4850*/  ISETP.LT.OR P4, PT, R3.reuse, 0xa, !P2 ;  /* 0x0000000a0300780c */ /* 0x040fe20005781670 */
[----:B-1----:R-:W-:Y:S01]  /*4860*/  @!P5 IMAD R89, R94, R108, R23 ;  /* 0x0000006c5e59d224 */ /* 0x002fe200078e0217 */
[----:B------:R-:W-:Y:S04]  /*4870*/  BSSY B1, `(.L_x_64) ;  /* 0x0000007000017945 */ /* 0x000fe80003800000 */
[----:B------:R1:W-:Y:S01]  /*4880*/  @!P5 STG.E.U8 desc[UR44][R8.64+0x8], R89 ;  /* 0x000008590800d986 */ /* 0x0003e2000c10112c */
[----:B------:R-:W-:-:S06]  /*4890*/  ISETP.LT.OR P5, PT, R3, 0x11, !P3 ;  /* 0x000000110300780c */ /* 0x000fcc0005fa1670 */
[----:B------:R-:W-:Y:S07]  /*48a0*/  @P4 BRA `(.L_x_65) ;  /* 0x00000000000c4947 */ /* 0x000fee0003800000 */
[----:B------:R-:W5:Y:S02]  /*48b0*/  LDG.E.U8 R116, desc[UR44][R96.64+0x9] ;  /* 0x0000092c60747981 */ /* 0x000f64000c1e1100 */
[----:B-----5:R-:W-:-:S05]  /*48c0*/  PRMT R88, R116, 0x8880, RZ ;  /* 0x0000888074587816 */ /* 0x020fca00000000ff */
[----:B------:R-:W-:-:S07]  /*48d0*/  IMAD R23, R88, R109, RZ ;  /* 0x0000006d58177224 */ /* 0x000fce00078e02ff */
.L_x_65:
[----:B------:R-:W-:Y:S05]  /*48e0*/  BSYNC B1 ;  /* 0x0000000000017941 */ /* 0x000fea0003800000 */
.L_x_64:
[----:B------:R-:W-:Y:S01]  /*48f0*/  @!P4 IMAD R95, R95, R108, R23 ;  /* 0x0000006c5f5fc224 */ /* 0x000fe200078e0217 */
[----:B------:R-:W-:Y:S04]  /*4900*/  BSSY B1, `(.L_x_66) ;  /* 0x0000006000017945 */ /* 0x000fe80003800000 */
[----:B------:R0:W-:Y:S01]  /*4910*/  @!P4 STG.E.U8 desc[UR44][R8.64+0x9], R95 ;  /* 0x0000095f0800c986 */ /* 0x0001e2000c10112c */
[----:B------:R-:W-:Y:S05]  /*4920*/  @P5 BRA `(.L_x_67) ;  /* 0x00000000000c5947 */ /* 0x000fea0003800000 */
[----:B------:R-:W5:Y:S02]  /*4930*/  LDG.E.U8 R116, desc[UR44][R12.64+0x10] ;  /* 0x0000102c0c747981 */ /* 0x000f64000c1e1100 */
[----:B-----5:R-:W-:-:S05]  /*4940*/  PRMT R88, R116, 0x8880, RZ ;  /* 0x0000888074587816 */ /* 0x020fca00000000ff */
[----:B------:R-:W-:-:S07]  /*4950*/  IMAD R23, R88, R109, RZ ;  /* 0x0000006d58177224 */ /* 0x000fce00078e02ff */
.L_x_67:
[----:B------:R-:W-:Y:S05]  /*4960*/  BSYNC B1 ;  /* 0x0000000000017941 */ /* 0x000fea0003800000 */
.L_x_66:
        /* <DEDUP_REMOVED lines=9> */
.L_x_69:
[----:B------:R-:W-:Y:S05]  /*4a00*/  BSYNC B1 ;  /* 0x0000000000017941 */ /* 0x000fea0003800000 */
.L_x_68:
[----:B------:R-:W-:Y:S01]  /*4a10*/  @!P4 IMAD R81, R81, R108, R23 ;  /* 0x0000006c5151c224 */ /* 0x000fe200078e0217 */
[----:B------:R-:W-:Y:S04]  /*4a20*/  BSSY B1, `(.L_x_70) ;  /* 0x0000006000017945 */ /* 0x000fe80003800000 */
[----:B------:R0:W-:Y:S01]  /*4a30*/  @!P4 STG.E.U8 desc[UR44][R4.64+0x11], R81 ;  /* 0x000011510400c986 */ /* 0x0001e2000c10112c */
[----:B------:R-:W-:Y:S05]  /*4a40*/  @P5 BRA `(.L_x_71) ;  /* 0x00000000000c5947 */ /* 0x000fea0003800000 */
[----:B------:R-:W5:Y:S02]  /*4a50*/  LDG.E.U8 R116, desc[UR44][R14.64+0x10] ;  /* 0x0000102c0e747981 */ /* 0x000f64000c1e1100 */
[----:B-----5:R-:W-:-:S05]  /*4a60*/  PRMT R80, R116, 0x8880, RZ ;  /* 0x0000888074507816 */ /* 0x020fca00000000ff */
[----:B------:R-:W-:-:S07]  /*4a70*/  IMAD R23, R80, R109, RZ ;  /* 0x0000006d50177224 */ /* 0x000fce00078e02ff */
.L_x_71:
[----:B------:R-:W-:Y:S05]  /*4a80*/  BSYNC B1 ;  /* 0x0000000000017941 */ /* 0x000fea0003800000 */
.L_x_70:
[C---:B------:R-:W-:Y:S01]  /*4a90*/  ISETP.LT.OR P4, PT, R3.reuse, 0x12, !P0 ;  /* 0x000000120300780c */ /* 0x040fe20004781670 */
[----:B0-----:R-:W-:Y:S01]  /*4aa0*/  @!P5 IMAD R81, R82, R108, R23 ;  /* 0x0000006c5251d224 */ /* 0x001fe200078e0217 */
[----:B------:R-:W-:Y:S04]  /*4ab0*/  BSSY B1, `(.L_x_72) ;  /* 0x0000007000017945 */ /* 0x000fe80003800000 */
[----:B------:R0:W-:Y:S01]  /*4ac0*/  @!P5 STG.E.U8 desc[UR44][R6.64+0x10], R81 ;  /* 0x000010510600d986 */ /* 0x0001e2000c10112c */
[----:B------:R-:W-:-:S06]  /*4ad0*/  ISETP.LT.OR P5, PT, R3, 0x19, !P3 ;  /* 0x000000190300780c */ /* 0x000fcc0005fa1670 */
[----:B------:R-:W-:Y:S07]  /*4ae0*/  @P4 BRA `(.L_x_73) ;  /* 0x00000000000c4947 */ /* 0x000fee0003800000 */
[----:B------:R-:W5:Y:S02]  /*4af0*/  LDG.E.U8 R116, desc[UR44][R14.64+0x11] ;  /* 0x0000112c0e747981 */ /* 0x000f64000c1e1100 */
[----:B-----5:R-:W-:-:S05]  /*4b00*/  PRMT R80, R116, 0x8880, RZ ;  /* 0x0000888074507816 */ /* 0x020fca00000000ff */
[----:B------:R-:W-:-:S07]  /*4b10*/  IMAD R23, R80, R109, RZ ;  /* 0x0000006d50177224 */ /* 0x000fce00078e02ff */
.L_x_73:
[----:B------:R-:W-:Y:S05]  /*4b20*/  BSYNC B1 ;  /* 0x0000000000017941 */ /* 0x000fea0003800000 */
.L_x_72:
[----:B------:R-:W-:Y:S01]  /*4b30*/  @!P4 IMAD R83, R83, R108, R23 ;  /* 0x0000006c5353c224 */ /* 0x000fe200078e0217 */
[----:B------:R-:W-:Y:S04]  /*4b40*/  BSSY B1, `(.L_x_74) ;  /* 0x0000006000017945 */ /* 0x000fe80003800000 */
[----:B------:R0:W-:Y:S01]  /*4b50*/  @!P4 STG.E.U8 desc[UR44][R6.64+0x11], R83 ;  /* 0x000011530600c986 */ /* 0x0001e2000c10112c */
[----:B------:R-:W-:Y:S05]  /*4b60*/  @P5 BRA `(.L_x_75) ;  /* 0x00000000000c5947 */ /* 0x000fea0003800000 */
[----:B------:R-:W5:Y:S02]  /*4b70*/  LDG.E.U8 R116, desc[UR44][R12.64+0x18] ;  /* 0x0000182c0c747981 */ /* 0x000f64000c1e1100 */
[----:B-----5:R-:W-:-:S05]  /*4b80*/  PRMT R80, R116, 0x8880, RZ ;  /* 0x0000888074507816 */ /* 0x020fca00000000ff */
[----:B------:R-:W-:-:S07]  /*4b90*/  IMAD R23, R80, R109, RZ ;  /* 0x0000006d50177224 */ /* 0x000fce00078e02ff */
.L_x_75:
[----:B------:R-:W-:Y:S05]  /*4ba0*/  BSYNC B1 ;  /* 0x0000000000017941 */ /* 0x000fea0003800000 */
.L_x_74:
        /* <DEDUP_REMOVED lines=9> */
.L_x_77:
[----:B------:R-:W-:Y:S05]  /*4c40*/  BSYNC B1 ;  /* 0x0000000000017941 */ /* 0x000fea0003800000 */
.L_x_76:
[----:B------:R-:W-:Y:S01]  /*4c50*/  @!P4 IMAD R85, R85, R108, R23 ;  /* 0x0000006c5555c224 */ /* 0x000fe200078e0217 */
[----:B------:R-:W-:Y:S04]  /*4c60*/  BSSY B1, `(.L_x_78) ;  /* 0x0000006000017945 */ /* 0x000fe80003800000 */
[----:B------:R0:W-:Y:S01]  /*4c70*/  @!P4 STG.E.U8 desc[UR44][R4.64+0x19], R85 ;  /* 0x000019550400c986 */ /* 0x0001e2000c10112c */
[----:B------:R-:W-:Y:S05]  /*4c80*/  @P5 BRA `(.L_x_79) ;  /* 0x00000000000c5947 */ /* 0x000fea0003800000 */
[----:B------:R-:W5:Y:S02]  /*4c90*/  LDG.E.U8 R116, desc[UR44][R14.64+0x18] ;  /* 0x0000182c0e747981 */ /* 0x000f64000c1e1100 */
[----:B-----5:R-:W-:-:S05]  /*4ca0*/  PRMT R80, R116, 0x8880, RZ ;  /* 0x0000888074507816 */ /* 0x020fca00000000ff */
[----:B------:R-:W-:-:S07]  /*4cb0*/  IMAD R23, R80, R109, RZ ;  /* 0x0000006d50177224 */ /* 0x000fce00078e02ff */
.L_x_79:
[----:B------:R-:W-:Y:S05]  /*4cc0*/  BSYNC B1 ;  /* 0x0000000000017941 */ /* 0x000fea0003800000 */
.L_x_78:
        /* <DEDUP_REMOVED lines=9> */
.L_x_81:
[----:B------:R-:W-:Y:S05]  /*4d60*/  BSYNC B1 ;  /* 0x0000000000017941 */ /* 0x000fea0003800000 */
.L_x_80:
[----:B------:R-:W-:Y:S01]  /*4d70*/  @!P4 IMAD R87, R87, R108, R23 ;  /* 0x0000006c5757c224 */ /* 0x000fe200078e0217 */
[----:B------:R-:W-:Y:S04]  /*4d80*/  BSSY B1, `(.L_x_82) ;  /* 0x0000006000017945 */ /* 0x000fe80003800000 */
[----:B------:R0:W-:Y:S01]  /*4d90*/  @!P4 STG.E.U8 desc[UR44][R6.64+0x19], R87 ;  /* 0x000019570600c986 */ /* 0x0001e2000c10112c */
[----:B------:R-:W-:Y:S05]  /*4da0*/  @P5 BRA `(.L_x_83) ;  /* 0x00000000000c5947 */ /* 0x000fea0003800000 */
[----:B------:R-:W5:Y:S02]  /*4db0*/  LDG.E.U8 R116, desc[UR44][R20.64+0x10] ;  /* 0x0000102c14747981 */ /* 0x000f64000c1e1100 */
[----:B-----5:R-:W-:-:S05]  /*4dc0*/  PRMT R80, R116, 0x8880, RZ ;  /* 0x0000888074507816 */ /* 0x020fca00000000ff */
[----:B------:R-:W-:-:S07]  /*4dd0*/  IMAD R23, R80, R109, RZ ;  /* 0x0000006d50177224 */ /* 0x000fce00078e02ff */
.L_x_83:
[----:B------:R-:W-:Y:S05]  /*4de0*/  BSYNC B1 ;  /* 0x0000000000017941 */ /* 0x000fea0003800000 */
.L_x_82:
        /* <DEDUP_REMOVED lines=9> */
.L_x_85:
[----:B------:R-:W-:Y:S05]  /*4e80*/  BSYNC B1 ;  /* 0x0000000000017941 */ /* 0x000fea0003800000 */
.L_x_84:
[----:B------:R-:W-:Y:S01]  /*4e90*/  @!P4 IMAD R73, R73, R108, R23 ;  /* 0x0000006c4949c224 */ /* 0x000fe200078e0217 */
[----:B------:R-:W-:Y:S04]  /*4ea0*/  BSSY B1, `(.L_x_86) ;  /* 0x0000006000017945 */ /* 0x000fe80003800000 */
[----:B------:R0:W-:Y:S01]  /*4eb0*/  @!P4 STG.E.U8 desc[UR44][R10.64+0x11], R73 ;  /* 0x000011490a00c986 */ /* 0x0001e2000c10112c */
[----:B------:R-:W-:Y:S05]  /*4ec0*/  @P5 BRA `(.L_x_87) ;  /* 0x00000000000c5947 */ /* 0x000fea0003800000 */
[----:B------:R-:W5:Y:S02]  /*4ed0*/  LDG.E.U8 R116, desc[UR44][R96.64+0x10] ;  /* 0x0000102c60747981 */ /* 0x000f64000c1e1100 */
[----:B-----5:R-:W-:-:S05]  /*4ee0*/  PRMT R72, R116, 0x8880, RZ ;  /* 0x0000888074487816 */ /* 0x020fca00000000ff */
[----:B------:R-:W-:-:S07]  /*4ef0*/  IMAD R23, R72, R109, RZ ;  /* 0x0000006d48177224 */ /* 0x000fce00078e02ff */
.L_x_87:
[----:B------:R-:W-:Y:S05]  /*4f00*/  BSYNC B1 ;  /* 0x0000000000017941 */ /* 0x000fea0003800000 */
.L_x_86:
        /* <DEDUP_REMOVED lines=9> */
.L_x_89:
[----:B------:R-:W-:Y:S05]  /*4fa0*/  BSYNC B1 ;  /* 0x0000000000017941 */ /* 0x000fea0003800000 */
.L_x_88:
[----:B------:R-:W-:Y:S01]  /*4fb0*/  @!P4 IMAD R75, R75, R108, R23 ;  /* 0x0000006c4b4bc224 */ /* 0x000fe200078e0217 */
[----:B------:R-:W-:Y:S04]  /*4fc0*/  BSSY B1, `(.L_x_90) ;  /* 0x0000006000017945 */ /* 0x000fe80003800000 */
[----:B------:R0:W-:Y:S01]  /*4fd0*/  @!P4 STG.E.U8 desc[UR44][R8.64+0x11], R75 ;  /* 0x0000114b0800c986 */ /* 0x0001e2000c10112c */
[----:B------:R-:W-:Y:S05]  /*4fe0*/  @P5 BRA `(.L_x_91) ;  /* 0x00000000000c5947 */ /* 0x000fea0003800000 */
[----:B------:R-:W5:Y:S02]  /*4ff0*/  LDG.E.U8 R116, desc[UR44][R20.64+0x18] ;  /* 0x0000182c14747981 */ /* 0x000f64000c1e1100 */
[----:B-----5:R-:W-:-:S05]  /*5000*/  PRMT R72, R116, 0x8880, RZ ;  /* 0x0000888074487816 */ /* 0x020fca00000000ff */
[----:B------:R-:W-:-:S07]  /*5010*/  IMAD R23, R72, R109, RZ ;  /* 0x0000006d48177224 */ /* 0x000fce00078e02ff */
.L_x_91:
[----:B------:R-:W-:Y:S05]  /*5020*/  BSYNC B1 ;  /* 0x0000000000017941 */ /* 0x000fea0003800000 */
.L_x_90:
        /* <DEDUP_REMOVED lines=9> */
.L_x_93:
[----:B------:R-:W-:Y:S05]  /*50c0*/  BSYNC B1 ;  /* 0x0000000000017941 */ /* 0x000fea0003800000 */
.L_x_92:
[----:B------:R-:W-:Y:S01]  /*50d0*/  @!P4 IMAD R77, R77, R108, R23 ;  /* 0x0000006c4d4dc224 */ /* 0x000fe200078e0217 */
[----:B------:R-:W-:Y:S04]  /*50e0*/  BSSY B1, `(.L_x_94) ;  /* 0x0000006000017945 */ /* 0x000fe80003800000 */
[----:B------:R0:W-:Y:S01]  /*50f0*/  @!P4 STG.E.U8 desc[UR44][R10.64+0x19], R77 ;  /* 0x0000194d0a00c986 */ /* 0x0001e2000c10112c */
[----:B------:R-:W-:Y:S05]  /*5100*/  @P5 BRA `(.L_x_95) ;  /* 0x00000000000c5947 */ /* 0x000fea0003800000 */
[----:B------:R-:W5:Y:S02]  /*5110*/  LDG.E.U8 R116, desc[UR44][R96.64+0x18] ;  /* 0x0000182c60747981 */ /* 0x000f64000c1e1100 */
[----:B-----5:R-:W-:-:S05]  /*5120*/  PRMT R72, R116, 0x8880, RZ ;  /* 0x0000888074487816 */ /* 0x020fca00000000ff */
[----:B------:R-:W-:-:S07]  /*5130*/  IMAD R23, R72, R109, RZ ;  /* 0x0000006d48177224 */ /* 0x000fce00078e02ff */
.L_x_95:
[----:B------:R-:W-:Y:S05]  /*5140*/  BSYNC B1 ;  /* 0x0000000000017941 */ /* 0x000fea0003800000 */
.L_x_94:
        /* <DEDUP_REMOVED lines=9> */
.L_x_97:
[----:B------:R-:W-:Y:S05]  /*51e0*/  BSYNC B1 ;  /* 0x0000000000017941 */ /* 0x000fea0003800000 */
.L_x_96:
[----:B------:R-:W-:Y:S01]  /*51f0*/  @!P4 IMAD R79, R79, R108, R23 ;  /* 0x0000006c4f4fc224 */ /* 0x000fe200078e0217 */
[----:B------:R-:W-:Y:S04]  /*5200*/  BSSY B1, `(.L_x_98) ;  /* 0x0000006000017945 */ /* 0x000fe80003800000 */
[----:B------:R0:W-:Y:S01]  /*5210*/  @!P4 STG.E.U8 desc[UR44][R8.64+0x19], R79 ;  /* 0x0000194f0800c986 */ /* 0x0001e2000c10112c */
[----:B------:R-:W-:Y:S05]  /*5220*/  @P5 BRA `(.L_x_99) ;  /* 0x00000000000c5947 */ /* 0x000fea0003800000 */
[----:B------:R-:W5:Y:S02]  /*5230*/  LDG.E.U8 R116, desc[UR44][R12.64+0x20] ;  /* 0x0000202c0c747981 */ /* 0x000f64000c1e1100 */
[----:B-----5:R-:W-:-:S05]  /*5240*/  PRMT R72, R116, 0x8880, RZ ;  /* 0x0000888074487816 */ /* 0x020fca00000000ff */
[----:B------:R-:W-:-:S07]  /*5250*/  IMAD R23, R72, R109, RZ ;  /* 0x0000006d48177224 */ /* 0x000fce00078e02ff */
.L_x_99:
[----:B------:R-:W-:Y:S05]  /*5260*/  BSYNC B1 ;  /* 0x0000000000017941 */ /* 0x000fea0003800000 */
.L_x_98:
        /* <DEDUP_REMOVED lines=9> */
.L_x_101:
[----:B------:R-:W-:Y:S05]  /*5300*/  BSYNC B1 ;  /* 0x0000000000017941 */ /* 0x000fea0003800000 */
.L_x_100:
[----:B------:R-:W-:Y:S01]  /*5310*/  @!P4 IMAD R65, R65, R108, R23 ;  /* 0x0000006c4141c224 */ /* 0x000fe200078e0217 */
[----:B------:R-:W-:Y:S04]  /*5320*/  BSSY B1, `(.L_x_102) ;  /* 0x0000006000017945 */ /* 0x000fe80003800000 */
[----:B------:R0:W-:Y:S01]  /*5330*/  @!P4 STG.E.U8 desc[UR44][R4.64+0x21], R65 ;  /* 0x000021410400c986 */ /* 0x0001e2000c10112c */
[----:B------:R-:W-:Y:S05]  /*5340*/  @P5 BRA `(.L_x_103) ;  /* 0x00000000000c5947 */ /* 0x000fea0003800000 */
[----:B------:R-:W5:Y:S02]  /*5350*/  LDG.E.U8 R116, desc[UR44][R14.64+0x20] ;  /* 0x0000202c0e747981 */ /* 0x000f64000c1e1100 */
[----:B-----5:R-:W-:-:S05]  /*5360*/  PRMT R64, R116, 0x8880, RZ ;  /* 0x0000888074407816 */ /* 0x020fca00000000ff */
[----:B------:R-:W-:-:S07]  /*5370*/  IMAD R23, R64, R109, RZ ;  /* 0x0000006d40177224 */ /* 0x000fce00078e02ff */
.L_x_103:
[----:B------:R-:W-:Y:S05]  /*5380*/  BSYNC B1 ;  /* 0x0000000000017941 */ /* 0x000fea0003800000 */
.L_x_102:
        /* <DEDUP_REMOVED lines=9> */
.L_x_105:
[----:B------:R-:W-:Y:S05]  /*5420*/  BSYNC B1 ;  /* 0x0000000000017941 */ /* 0x000fea0003800000 */
.L_x_104:
[----:B------:R-:W-:Y:S01]  /*5430*/  @!P4 IMAD R67, R67, R108, R23 ;  /* 0x0000006c4343c224 */ /* 0x000fe200078e0217 */
[----:B------:R-:W-:Y:S04]  /*5440*/  BSSY B1, `(.L_x_106) ;  /* 0x0000006000017945 */ /* 0x000fe80003800000 */
[----:B------:R0:W-:Y:S01]  /*5450*/  @!P4 STG.E.U8 desc[UR44][R6.64+0x21], R67 ;  /* 0x000021430600c986 */ /* 0x0001e2000c10112c */
[----:B------:R-:W-:Y:S05]  /*5460*/  @P5 BRA `(.L_x_107) ;  /* 0x00000000000c5947 */ /* 0x000fea0003800000 */
[----:B------:R-:W5:Y:S02]  /*5470*/  LDG.E.U8 R116, desc[UR44][R12.64+0x28] ;  /* 0x0000282c0c747981 */ /* 0x000f64000c1e1100 */
[----:B-----5:R-:W-:-:S05]  /*5480*/  PRMT R64, R116, 0x8880, RZ ;  /* 0x0000888074407816 */ /* 0x020fca00000000ff */
[----:B------:R-:W-:-:S07]  /*5490*/  IMAD R23, R64, R109, RZ ;  /* 0x0000006d40177224 */ /* 0x000fce00078e02ff */
.L_x_107:
[----:B------:R-:W-:Y:S05]  /*54a0*/  BSYNC B1 ;  /* 0x0000000000017941 */ /* 0x000fea0003800000 */
.L_x_106:
        /* <DEDUP_REMOVED lines=9> */
.L_x_109:
[----:B------:R-:W-:Y:S05]  /*5540*/  BSYNC B1 ;  /* 0x0000000000017941 */ /* 0x000fea0003800000 */
.L_x_108:
[----:B------:R-:W-:Y:S01]  /*5550*/  @!P4 IMAD R69, R69, R108, R23 ;  /* 0x0000006c4545c224 */ /* 0x000fe200078e0217 */
[----:B------:R-:W-:Y:S04]  /*5560*/  BSSY B1, `(.L_x_110) ;  /* 0x0000006000017945 */ /* 0x000fe80003800000 */
[----:B------:R0:W-:Y:S01]  /*5570*/  @!P4 STG.E.U8 desc[UR44][R4.64+0x29], R69 ;  /* 0x000029450400c986 */ /* 0x0001e2000c10112c */
[----:B------:R-:W-:Y:S05]  /*5580*/  @P5 BRA `(.L_x_111) ;  /* 0x00000000000c5947 */ /* 0x000fea0003800000 */
[----:B------:R-:W5:Y:S02]  /*5590*/  LDG.E.U8 R116, desc[UR44][R14.64+0x28] ;  /* 0x0000282c0e747981 */ /* 0x000f64000c1e1100 */
[----:B-----5:R-:W-:-:S05]  /*55a0*/  PRMT R64, R116, 0x8880, RZ ;  /* 0x0000888074407816 */ /* 0x020fca00000000ff */
[----:B------:R-:W-:-:S07]  /*55b0*/  IMAD R23, R64, R109, RZ ;  /* 0x0000006d40177224 */ /* 0x000fce00078e02ff */
.L_x_111:
[----:B------:R-:W-:Y:S05]  /*55c0*/  BSYNC B1 ;  /* 0x0000000000017941 */ /* 0x000fea0003800000 */
.L_x_110:
        /* <DEDUP_REMOVED lines=9> */
.L_x_113:
[----:B------:R-:W-:Y:S05]  /*5660*/  BSYNC B1 ;  /* 0x0000000000017941 */ /* 0x000fea0003800000 */
.L_x_112:
[----:B------:R-:W-:Y:S01]  /*5670*/  @!P4 IMAD R71, R71, R108, R23 ;  /* 0x0000006c4747c224 */ /* 0x000fe200078e0217 */
[----:B------:R-:W-:Y:S04]  /*5680*/  BSSY B1, `(.L_x_114) ;  /* 0x0000006000017945 */ /* 0x000fe80003800000 */
[----:B------:R0:W-:Y:S01]  /*5690*/  @!P4 STG.E.U8 desc[UR44][R6.64+0x29], R71 ;  /* 0x000029470600c986 */ /* 0x0001e2000c10112c */
[----:B------:R-:W-:Y:S05]  /*56a0*/  @P5 BRA `(.L_x_115) ;  /* 0x00000000000c5947 */ /* 0x000fea0003800000 */
[----:B------:R-:W5:Y:S02]  /*56b0*/  LDG.E.U8 R116, desc[UR44][R20.64+0x20] ;  /* 0x0000202c14747981 */ /* 0x000f64000c1e1100 */
[----:B-----5:R-:W-:-:S05]  /*56c0*/  PRMT R64, R116, 0x8880, RZ ;  /* 0x0000888074407816 */ /* 0x020fca00000000ff */
[----:B------:R-:W-:-:S07]  /*56d0*/  IMAD R23, R64, R109, RZ ;  /* 0x0000006d40177224 */ /* 0x000fce00078e02ff */
.L_x_115:
[----:B------:R-:W-:Y:S05]  /*56e0*/  BSYNC B1 ;  /* 0x0000000000017941 */ /* 0x000fea0003800000 */
.L_x_114:
        /* <DEDUP_REMOVED lines=9> */
.L_x_117:
[----:B------:R-:W-:Y:S05]  /*5780*/  BSYNC B1 ;  /* 0x0000000000017941 */ /* 0x000fea0003800000 */
.L_x_116:
[----:B------:R-:W-:Y:S01]  /*5790*/  @!P4 IMAD R57, R57, R108, R23 ;  /* 0x0000006c3939c224 */ /* 0x000fe200078e0217 */
[----:B------:R-:W-:Y:S04]  /*57a0*/  BSSY B1, `(.L_x_118) ;  /* 0x0000006000017945 */ /* 0x000fe80003800000 */
[----:B------:R0:W-:Y:S01]  /*57b0*/  @!P4 STG.E.U8 desc[UR44][R10.64+0x21], R57 ;  /* 0x000021390a00c986 */ /* 0x0001e2000c10112c */
[----:B------:R-:W-:Y:S05]  /*57c0*/  @P5 BRA `(.L_x_119) ;  /* 0x00000000000c5947 */ /* 0x000fea0003800000 */
[----:B------:R-:W5:Y:S02]  /*57d0*/  LDG.E.U8 R116, desc[UR44][R96.64+0x20] ;  /* 0x0000202c60747981 */ /* 0x000f64000c1e1100 */
[----:B-----5:R-:W-:-:S05]  /*57e0*/  PRMT R56, R116, 0x8880, RZ ;  /* 0x0000888074387816 */ /* 0x020fca00000000ff */
[----:B------:R-:W-:-:S07]  /*57f0*/  IMAD R23, R56, R109, RZ ;  /* 0x0000006d38177224 */ /* 0x000fce00078e02ff */
.L_x_119:
[----:B------:R-:W-:Y:S05]  /*5800*/  BSYNC B1 ;  /* 0x0000000000017941 */ /* 0x000fea0003800000 */
.L_x_118:
        /* <DEDUP_REMOVED lines=9> */
.L_x_121:
[----:B------:R-:W-:Y:S05]  /*58a0*/  BSYNC B1 ;  /* 0x0000000000017941 */ /* 0x000fea0003800000 */
.L_x_120:
[----:B------:R-:W-:Y:S01]  /*58b0*/  @!P4 IMAD R59, R59, R108, R23 ;  /* 0x0000006c3b3bc224 */ /* 0x000fe200078e0217 */
[----:B------:R-:W-:Y:S04]  /*58c0*/  BSSY B1, `(.L_x_122) ;  /* 0x0000006000017945 */ /* 0x000fe80003800000 */
[----:B------:R0:W-:Y:S01]  /*58d0*/  @!P4 STG.E.U8 desc[UR44][R8.64+0x21], R59 ;  /* 0x0000213b0800c986 */ /* 0x0001e2000c10112c */
[----:B------:R-:W-:Y:S05]  /*58e0*/  @P5 BRA `(.L_x_123) ;  /* 0x00000000000c5947 */ /* 0x000fea0003800000 */
[----:B------:R-:W5:Y:S02]  /*58f0*/  LDG.E.U8 R116, desc[UR44][R20.64+0x28] ;  /* 0x0000282c14747981 */ /* 0x000f64000c1e1100 */
[----:B-----5:R-:W-:-:S05]  /*5900*/  PRMT R56, R116, 0x8880, RZ ;  /* 0x0000888074387816 */ /* 0x020fca00000000ff */
[----:B------:R-:W-:-:S07]  /*5910*/  IMAD R23, R56, R109, RZ ;  /* 0x0000006d38177224 */ /* 0x000fce00078e02ff */
.L_x_123:
[----:B------:R-:W-:Y:S05]  /*5920*/  BSYNC B1 ;  /* 0x0000000000017941 */ /* 0x000fea0003800000 */
.L_x_122:
        /* <DEDUP_REMOVED lines=9> */
.L_x_125:
[----:B------:R-:W-:Y:S05]  /*59c0*/  BSYNC B1 ;  /* 0x0000000000017941 */ /* 0x000fea0003800000 */
.L_x_124:
[----:B------:R-:W-:Y:S01]  /*59d0*/  @!P4 IMAD R61, R61, R108, R23 ;  /* 0x0000006c3d3dc224 */ /* 0x000fe200078e0217 */
[----:B------:R-:W-:Y:S04]  /*59e0*/  BSSY B1, `(.L_x_126) ;  /* 0x0000006000017945 */ /* 0x000fe80003800000 */
[----:B------:R0:W-:Y:S01]  /*59f0*/  @!P4 STG.E.U8 desc[UR44][R10.64+0x29], R61 ;  /* 0x0000293d0a00c986 */ /* 0x0001e2000c10112c */
[----:B------:R-:W-:Y:S05]  /*5a00*/  @P5 BRA `(.L_x_127) ;  /* 0x00000000000c5947 */ /* 0x000fea0003800000 */
[----:B------:R-:W5:Y:S02]  /*5a10*/  LDG.E.U8 R116, desc[UR44][R96.64+0x28] ;  /* 0x0000282c60747981 */ /* 0x000f64000c1e1100 */
[----:B-----5:R-:W-:-:S05]  /*5a20*/  PRMT R56, R116, 0x8880, RZ ;  /* 0x0000888074387816 */ /* 0x020fca00000000ff */
[----:B------:R-:W-:-:S07]  /*5a30*/  IMAD R23, R56, R109, RZ ;  /* 0x0000006d38177224 */ /* 0x000fce00078e02ff */
.L_x_127:
[----:B------:R-:W-:Y:S05]  /*5a40*/  BSYNC B1 ;  /* 0x0000000000017941 */ /* 0x000fea0003800000 */
.L_x_126:
        /* <DEDUP_REMOVED lines=9> */
.L_x_129:
[----:B------:R-:W-:Y:S05]  /*5ae0*/  BSYNC B1 ;  /* 0x0000000000017941 */ /* 0x000fea0003800000 */
.L_x_128:
[----:B------:R-:W-:Y:S01]  /*5af0*/  @!P4 IMAD R63, R63, R108, R23 ;  /* 0x0000006c3f3fc224 */ /* 0x000fe200078e0217 */
[----:B------:R-:W-:Y:S04]  /*5b00*/  BSSY B1, `(.L_x_130) ;  /* 0x0000006000017945 */ /* 0x000fe80003800000 */
[----:B------:R0:W-:Y:S01]  /*5b10*/  @!P4 STG.E.U8 desc[UR44][R8.64+0x29], R63 ;  /* 0x0000293f0800c986 */ /* 0x0001e2000c10112c */
[----:B------:R-:W-:Y:S05]  /*5b20*/  @P5 BRA `(.L_x_131) ;  /* 0x00000000000c5947 */ /* 0x000fea0003800000 */
[----:B------:R-:W5:Y:S02]  /*5b30*/  LDG.E.U8 R116, desc[UR44][R12.64+0x30] ;  /* 0x0000302c0c747981 */ /* 0x000f64000c1e1100 */
[----:B-----5:R-:W-:-:S05]  /*5b40*/  PRMT R56, R116, 0x8880, RZ ;  /* 0x0000888074387816 */ /* 0x020fca00000000ff */
[----:B------:R-:W-:-:S07]  /*5b50*/  IMAD R23, R56, R109, RZ ;  /* 0x0000006d38177224 */ /* 0x000fce00078e02ff */
.L_x_131:
[----:B------:R-:W-:Y:S05]  /*5b60*/  BSYNC B1 ;  /* 0x0000000000017941 */ /* 0x000fea0003800000 */
.L_x_130:
        /* <DEDUP_REMOVED lines=9> */
.L_x_133:
[----:B------:R-:W-:Y:S05]  /*5c00*/  BSYNC B1 ;  /* 0x0000000000017941 */ /* 0x000fea0003800000 */
.L_x_132:
[----:B------:R-:W-:Y:S01]  /*5c10*/  @!P4 IMAD R49, R49, R108, R23 ;  /* 0x0000006c3131c224 */ /* 0x000fe200078e0217 */
[----:B------:R-:W-:Y:S04]  /*5c20*/  BSSY B1, `(.L_x_134) ;  /* 0x0000006000017945 */ /* 0x000fe80003800000 */
[----:B------:R0:W-:Y:S01]  /*5c30*/  @!P4 STG.E.U8 desc[UR44][R4.64+0x31], R49 ;  /* 0x000031310400c986 */ /* 0x0001e2000c10112c */
[----:B------:R-:W-:Y:S05]  /*5c40*/  @P5 BRA `(.L_x_135) ;  /* 0x00000000000c5947 */ /* 0x000fea0003800000 */
[----:B------:R-:W5:Y:S02]  /*5c50*/  LDG.E.U8 R116, desc[UR44][R14.64+0x30] ;  /* 0x0000302c0e747981 */ /* 0x000f64000c1e1100 */
[----:B-----5:R-:W-:-:S05]  /*5c60*/  PRMT R48, R116, 0x8880, RZ ;  /* 0x0000888074307816 */ /* 0x020fca00000000ff */
[----:B------:R-:W-:-:S07]  /*5c70*/  IMAD R23, R48, R109, RZ ;  /* 0x0000006d30177224 */ /* 0x000fce00078e02ff */
.L_x_135:
[----:B------:R-:W-:Y:S05]  /*5c80*/  BSYNC B1 ;  /* 0x0000000000017941 */ /* 0x000fea0003800000 */
.L_x_134:
        /* <DEDUP_REMOVED lines=9> */
.L_x_137:
[----:B------:R-:W-:Y:S05]  /*5d20*/  BSYNC B1 ;  /* 0x0000000000017941 */ /* 0x000fea0003800000 */
.L_x_136:
[----:B------:R-:W-:Y:S01]  /*5d30*/  @!P4 IMAD R51, R51, R108, R23 ;  /* 0x0000006c3333c224 */ /* 0x000fe200078e0217 */
[----:B------:R-:W-:Y:S04]  /*5d40*/  BSSY B1, `(.L_x_138) ;  /* 0x0000006000017945 */ /* 0x000fe80003800000 */
[----:B------:R0:W-:Y:S01]  /*5d50*/  @!P4 STG.E.U8 desc[UR44][R6.64+0x31], R51 ;  /* 0x000031330600c986 */ /* 0x0001e2000c10112c */
[----:B------:R-:W-:Y:S05]  /*5d60*/  @P5 BRA `(.L_x_139) ;  /* 0x00000000000c5947 */ /* 0x000fea0003800000 */
[----:B------:R-:W5:Y:S02]  /*5d70*/  LDG.E.U8 R116, desc[UR44][R12.64+0x38] ;  /* 0x0000382c0c747981 */ /* 0x000f64000c1e1100 */
[----:B-----5:R-:W-:-:S05]  /*5d80*/  PRMT R48, R116, 0x8880, RZ ;  /* 0x0000888074307816 */ /* 0x020fca00000000ff */
[----:B------:R-:W-:-:S07]  /*5d90*/  IMAD R23, R48, R109, RZ ;  /* 0x0000006d30177224 */ /* 0x000fce00078e02ff */
.L_x_139:
[----:B------:R-:W-:Y:S05]  /*5da0*/  BSYNC B1 ;  /* 0x0000000000017941 */ /* 0x000fea0003800000 */
.L_x_138:
        /* <DEDUP_REMOVED lines=9> */
.L_x_141:
[----:B------:R-:W-:Y:S05]  /*5e40*/  BSYNC B1 ;  /* 0x0000000000017941 */ /* 0x000fea0003800000 */
.L_x_140:
[----:B------:R-:W-:Y:S01]  /*5e50*/  @!P4 IMAD R53, R53, R108, R23 ;  /* 0x0000006c3535c224 */ /* 0x000fe200078e0217 */
[----:B------:R-:W-:Y:S04]  /*5e60*/  BSSY B1, `(.L_x_142) ;  /* 0x0000006000017945 */ /* 0x000fe80003800000 */
[----:B------:R0:W-:Y:S01]  /*5e70*/  @!P4 STG.E.U8 desc[UR44][R4.64+0x39], R53 ;  /* 0x000039350400c986 */ /* 0x0001e2000c10112c */
[----:B------:R-:W-:Y:S05]  /*5e80*/  @P5 BRA `(.L_x_143) ;  /* 0x00000000000c5947 */ /* 0x000fea0003800000 */
[----:B------:R-:W5:Y:S02]  /*5e90*/  LDG.E.U8 R116, desc[UR44][R14.64+0x38] ;  /* 0x0000382c0e747981 */ /* 0x000f64000c1e1100 */
[----:B-----5:R-:W-:-:S05]  /*5ea0*/  PRMT R48, R116, 0x8880, RZ ;  /* 0x0000888074307816 */ /* 0x020fca00000000ff */
[----:B------:R-:W-:-:S07]  /*5eb0*/  IMAD R23, R48, R109, RZ ;  /* 0x0000006d30177224 */ /* 0x000fce00078e02ff */
.L_x_143:
[----:B------:R-:W-:Y:S05]  /*5ec0*/  BSYNC B1 ;  /* 0x0000000000017941 */ /* 0x000fea0003800000 */
.L_x_142:
        /* <DEDUP_REMOVED lines=9> */
.L_x_145:
[----:B------:R-:W-:Y:S05]  /*5f60*/  BSYNC B1 ;  /* 0x0000000000017941 */ /* 0x000fea0003800000 */
.L_x_144:
[----:B------:R-:W-:Y:S01]  /*5f70*/  @!P4 IMAD R55, R55, R108, R23 ;  /* 0x0000006c3737c224 */ /* 0x000fe200078e0217 */
[----:B------:R-:W-:Y:S04]  /*5f80*/  BSSY B1, `(.L_x_146) ;  /* 0x0000006000017945 */ /* 0x000fe80003800000 */
[----:B------:R0:W-:Y:S01]  /*5f90*/  @!P4 STG.E.U8 desc[UR44][R6.64+0x39], R55 ;  /* 0x000039370600c986 */ /* 0x0001e2000c10112c */
[----:B------:R-:W-:Y:S05]  /*5fa0*/  @P5 BRA `(.L_x_147) ;  /* 0x00000000000c5947 */ /* 0x000fea0003800000 */
[----:B------:R-:W5:Y:S02]  /*5fb0*/  LDG.E.U8 R116, desc[UR44][R20.64+0x30] ;  /* 0x0000302c14747981 */ /* 0x000f64000c1e1100 */
[----:B-----5:R-:W-:-:S05]  /*5fc0*/  PRMT R48, R116, 0x8880, RZ ;  /* 0x0000888074307816 */ /* 0x020fca00000000ff */
[----:B------:R-:W-:-:S07]  /*5fd0*/  IMAD R23, R48, R109, RZ ;  /* 0x0000006d30177224 */ /* 0x000fce00078e02ff */
.L_x_147:
[----:B------:R-:W-:Y:S05]  /*5fe0*/  BSYNC B1 ;  /* 0x0000000000017941 */ /* 0x000fea0003800000 */
.L_x_146:
        /* <DEDUP_REMOVED lines=9> */
.L_x_149:
[----:B------:R-:W-:Y:S05]  /*6080*/  BSYNC B1 ;  /* 0x0000000000017941 */ /* 0x000fea0003800000 */
.L_x_148:
[----:B------:R-:W-:Y:S01]  /*6090*/  @!P4 IMAD R41, R41, R108, R23 ;  /* 0x0000006c2929c224 */ /* 0x000fe200078e0217 */
[----:B------:R-:W-:Y:S04]  /*60a0*/  BSSY B1, `(.L_x_150) ;  /* 0x0000006000017945 */ /* 0x000fe80003800000 */
[----:B------:R0:W-:Y:S01]  /*60b0*/  @!P4 STG.E.U8 desc[UR44][R10.64+0x31], R41 ;  /* 0x000031290a00c986 */ /* 0x0001e2000c10112c */
[----:B------:R-:W-:Y:S05]  /*60c0*/  @P5 BRA `(.L_x_151) ;  /* 0x00000000000c5947 */ /* 0x000fea0003800000 */
[----:B------:R-:W5:Y:S02]  /*60d0*/  LDG.E.U8 R116, desc[UR44][R96.64+0x30] ;  /* 0x0000302c60747981 */ /* 0x000f64000c1e1100 */
[----:B-----5:R-:W-:-:S05]  /*60e0*/  PRMT R40, R116, 0x8880, RZ ;  /* 0x0000888074287816 */ /* 0x020fca00000000ff */
[----:B------:R-:W-:-:S07]  /*60f0*/  IMAD R23, R40, R109, RZ ;  /* 0x0000006d28177224 */ /* 0x000fce00078e02ff */
.L_x_151:
[----:B------:R-:W-:Y:S05]  /*6100*/  BSYNC B1 ;  /* 0x0000000000017941 */ /* 0x000fea0003800000 */
.L_x_150:
        /* <DEDUP_REMOVED lines=9> */
.L_x_153:
[----:B------:R-:W-:Y:S05]  /*61a0*/  BSYNC B1 ;  /* 0x0000000000017941 */ /* 0x000fea0003800000 */
.L_x_152:
[----:B------:R-:W-:Y:S01]  /*61b0*/  @!P4 IMAD R43, R43, R108, R23 ;  /* 0x0000006c2b2bc224 */ /* 0x000fe200078e0217 */
[----:B------:R-:W-:Y:S04]  /*61c0*/  BSSY B1, `(.L_x_154) ;  /* 0x0000006000017945 */ /* 0x000fe80003800000 */
[----:B------:R0:W-:Y:S01]  /*61d0*/  @!P4 STG.E.U8 desc[UR44][R8.64+0x31], R43 ;  /* 0x0000312b0800c986 */ /* 0x0001e2000c10112c */
[----:B------:R-:W-:Y:S05]  /*61e0*/  @P5 BRA `(.L_x_155) ;  /* 0x00000000000c5947 */ /* 0x000fea0003800000 */
[----:B------:R-:W5:Y:S02]  /*61f0*/  LDG.E.U8 R116, desc[UR44][R20.64+0x38] ;  /* 0x0000382c14747981 */ /* 0x000f64000c1e1100 */
[----:B-----5:R-:W-:-:S05]  /*6200*/  PRMT R40, R116, 0x8880, RZ ;  /* 0x0000888074287816 */ /* 0x020fca00000000ff */
[----:B------:R-:W-:-:S07]  /*6210*/  IMAD R23, R40, R109, RZ ;  /* 0x0000006d28177224 */ /* 0x000fce00078e02ff */
.L_x_155:
[----:B------:R-:W-:Y:S05]  /*6220*/  BSYNC B1 ;  /* 0x0000000000017941 */ /* 0x000fea0003800000 */
.L_x_154:
        /* <DEDUP_REMOVED lines=9> */
.L_x_157:
[----:B------:R-:W-:Y:S05]  /*62c0*/  BSYNC B1 ;  /* 0x0000000000017941 */ /* 0x000fea0003800000 */
.L_x_156:
[----:B------:R-:W-:Y:S01]  /*62d0*/  @!P4 IMAD R45, R45, R108, R23 ;  /* 0x0000006c2d2dc224 */ /* 0x000fe200078e0217 */
[----:B------:R-:W-:Y:S04]  /*62e0*/  BSSY B1, `(.L_x_158) ;  /* 0x0000006000017945 */ /* 0x000fe80003800000 */
[----:B------:R0:W-:Y:S01]  /*62f0*/  @!P4 STG.E.U8 desc[UR44][R10.64+0x39], R45 ;  /* 0x0000392d0a00c986 */ /* 0x0001e2000c10112c */
[----:B------:R-:W-:Y:S05]  /*6300*/  @P5 BRA `(.L_x_159) ;  /* 0x00000000000c5947 */ /* 0x000fea0003800000 */
[----:B------:R-:W5:Y:S02]  /*6310*/  LDG.E.U8 R116, desc[UR44][R96.64+0x38] ;  /* 0x0000382c60747981 */ /* 0x000f64000c1e1100 */
[----:B-----5:R-:W-:-:S05]  /*6320*/  PRMT R40, R116, 0x8880, RZ ;  /* 0x0000888074287816 */ /* 0x020fca00000000ff */
[----:B------:R-:W-:-:S07]  /*6330*/  IMAD R23, R40, R109, RZ ;  /* 0x0000006d28177224 */ /* 0x000fce00078e02ff */
.L_x_159:
[----:B------:R-:W-:Y:S05]  /*6340*/  BSYNC B1 ;  /* 0x0000000000017941 */ /* 0x000fea0003800000 */
.L_x_158:
        /* <DEDUP_REMOVED lines=9> */
.L_x_161:
[----:B------:R-:W-:Y:S05]  /*63e0*/  BSYNC B1 ;  /* 0x0000000000017941 */ /* 0x000fea0003800000 */
.L_x_160:
[----:B------:R-:W-:Y:S01]  /*63f0*/  @!P4 IMAD R47, R47, R108, R23 ;  /* 0x0000006c2f2fc224 */ /* 0x000fe200078e0217 */
[----:B------:R-:W-:Y:S04]  /*6400*/  BSSY B1, `(.L_x_162) ;  /* 0x0000006000017945 */ /* 0x000fe80003800000 */
[----:B------:R0:W-:Y:S01]  /*6410*/  @!P4 STG.E.U8 desc[UR44][R8.64+0x39], R47 ;  /* 0x0000392f0800c986 */ /* 0x0001e2000c10112c */
[----:B------:R-:W-:Y:S05]  /*6420*/  @P5 BRA `(.L_x_163) ;  /* 0x00000000000c5947 */ /* 0x000fea0003800000 */
[----:B------:R-:W5:Y:S02]  /*6430*/  LDG.E.U8 R116, desc[UR44][R12.64+0x40] ;  /* 0x0000402c0c747981 */ /* 0x000f64000c1e1100 */
[----:B-----5:R-:W-:-:S05]  /*6440*/  PRMT R40, R116, 0x8880, RZ ;  /* 0x0000888074287816 */ /* 0x020fca00000000ff */
[----:B------:R-:W-:-:S07]  /*6450*/  IMAD R23, R40, R109, RZ ;  /* 0x0000006d28177224 */ /* 0x000fce00078e02ff */
.L_x_163:
[----:B------:R-:W-:Y:S05]  /*6460*/  BSYNC B1 ;  /* 0x0000000000017941 */ /* 0x000fea0003800000 */
.L_x_162:
        /* <DEDUP_REMOVED lines=9> */
.L_x_165:
[----:B------:R-:W-:Y:S05]  /*6500*/  BSYNC B1 ;  /* 0x0000000000017941 */ /* 0x000fea0003800000 */
.L_x_164:
[----:B------:R-:W-:Y:S01]  /*6510*/  @!P4 IMAD R33, R33, R108, R23 ;  /* 0x0000006c2121c224 */ /* 0x000fe200078e0217 */
[----:B------:R-:W-:Y:S04]  /*6520*/  BSSY B1, `(.L_x_166) ;  /* 0x0000006000017945 */ /* 0x000fe80003800000 */
[----:B------:R0:W-:Y:S01]  /*6530*/  @!P4 STG.E.U8 desc[UR44][R4.64+0x41], R33 ;  /* 0x000041210400c986 */ /* 0x0001e2000c10112c */
[----:B------:R-:W-:Y:S05]  /*6540*/  @P5 BRA `(.L_x_167) ;  /* 0x00000000000c5947 */ /* 0x000fea0003800000 */
[----:B------:R-:W5:Y:S02]  /*6550*/  LDG.E.U8 R116, desc[UR44][R14.64+0x40] ;  /* 0x0000402c0e747981 */ /* 0x000f64000c1e1100 */
[----:B-----5:R-:W-:-:S05]  /*6560*/  PRMT R32, R116, 0x8880, RZ ;  /* 0x0000888074207816 */ /* 0x020fca00000000ff */
[----:B------:R-:W-:-:S07]  /*6570*/  IMAD R23, R32, R109, RZ ;  /* 0x0000006d20177224 */ /* 0x000fce00078e02ff */
.L_x_167:
[----:B------:R-:W-:Y:S05]  /*6580*/  BSYNC B1 ;  /* 0x0000000000017941 */ /* 0x000fea0003800000 */
.L_x_166:
[C---:B------:R-:W-:Y:S01]  /*6590*/  ISETP.LT.OR P4, PT, R3.reuse, 0x42, !P0 ;  /* 0x000000420300780c */ /* 0x040fe20004781670 */
[----:B0-----:R-:W-:Y:S01]  /*65a0*/  @!P5 IMAD R33, R34, R108, R23 ;  /* 0x0000006c2221d224 */ /* 0x001fe200078e0217 */
[----:B------:R-:W-:Y:S04]  /*65b0*/  BSSY B1, `(.L_x_168) ;  /* 0x0000008000017945 */ /* 0x000fe80003800000 */
[----:B------:R0:W-:Y:S01]  /*65c0*/  @!P5 STG.E.U8 desc[UR44][R6.64+0x40], R33 ;  /* 0x000040210600d986 */ /* 0x0001e2000c10112c */
[C---:B------:R-:W-:Y:S02]  /*65d0*/  ISETP.LT.OR P5, PT, R3.reuse, 0x49, !P3 ;  /* 0x000000490300780c */ /* 0x040fe40005fa1670 */
[----:B------:R-:W-:-:S04]  /*65e0*/  ISETP.LT.OR P3, PT, R3, 0x4a, !P3 ;  /* 0x0000004a0300780c */ /* 0x000fc80005f61670 */
[----:B------:R-:W-:Y:S09]  /*65f0*/  @P4 BRA `(.L_x_169) ;  /* 0x00000000000c4947 */ /* 0x000ff20003800000 */
[----:B------:R-:W5:Y:S02]  /*6600*/  LDG.E.U8 R116, desc[UR44][R14.64+0x41] ;  /* 0x0000412c0e747981 */ /* 0x000f64000c1e1100 */
[----:B-----5:R-:W-:-:S05]  /*6610*/  PRMT R32, R116, 0x8880, RZ ;  /* 0x0000888074207816 */ /* 0x020fca00000000ff */
[----:B------:R-:W-:-:S07]  /*6620*/  IMAD R23, R32, R109, RZ ;  /* 0x0000006d20177224 */ /* 0x000fce00078e02ff */
.L_x_169:
[----:B------:R-:W-:Y:S05]  /*6630*/  BSYNC B1 ;  /* 0x0000000000017941 */ /* 0x000fea0003800000 */
.L_x_168:
[----:B------:R-:W-:Y:S01]  /*6640*/  @!P4 IMAD R35, R35, R108, R23 ;  /* 0x0000006c2323c224 */ /* 0x000fe200078e0217 */
[----:B------:R-:W-:Y:S04]  /*6650*/  BSSY B1, `(.L_x_170) ;  /* 0x0000006000017945 */ /* 0x000fe80003800000 */
[----:B------:R0:W-:Y:S01]  /*6660*/  @!P4 STG.E.U8 desc[UR44][R6.64+0x41], R35 ;  /* 0x000041230600c986 */ /* 0x0001e2000c10112c */
[----:B------:R-:W-:Y:S05]  /*6670*/  @P5 BRA `(.L_x_171) ;  /* 0x00000000000c5947 */ /* 0x000fea0003800000 */
[----:B------:R-:W5:Y:S02]  /*6680*/  LDG.E.U8 R116, desc[UR44][R12.64+0x48] ;  /* 0x0000482c0c747981 */ /* 0x000f64000c1e1100 */
[----:B-----5:R-:W-:-:S05]  /*6690*/  PRMT R32, R116, 0x8880, RZ ;  /* 0x0000888074207816 */ /* 0x020fca00000000ff */
[----:B------:R-:W-:-:S07]  /*66a0*/  IMAD R23, R32, R109, RZ ;  /* 0x0000006d20177224 */ /* 0x000fce00078e02ff */
.L_x_171:
[----:B------:R-:W-:Y:S05]  /*66b0*/  BSYNC B1 ;  /* 0x0000000000017941 */ /* 0x000fea0003800000 */
.L_x_170:
[----:B0-----:R-:W-:Y:S01]  /*66c0*/  @!P5 IMAD R33, R36, R108, R23 ;  /* 0x0000006c2421d224 */ /* 0x001fe200078e0217 */
[----:B------:R-:W-:Y:S04]  /*66d0*/  BSSY B1, `(.L_x_172) ;  /* 0x0000006000017945 */ /* 0x000fe80003800000 */
[----:B------:R0:W-:Y:S01]  /*66e0*/  @!P5 STG.E.U8 desc[UR44][R4.64+0x48], R33 ;  /* 0x000048210400d986 */ /* 0x0001e2000c10112c */
[----:B------:R-:W-:Y:S05]  /*66f0*/  @P3 BRA `(.L_x_173) ;  /* 0x00000000000c3947 */ /* 0x000fea0003800000 */
[----:B------:R-:W5:Y:S02]  /*6700*/  LDG.E.U8 R116, desc[UR44][R12.64+0x49] ;  /* 0x0000492c0c747981 */ /* 0x000f64000c1e1100 */
[----:B-----5:R-:W-:-:S05]  /*6710*/  PRMT R32, R116, 0x8880, RZ ;  /* 0x0000888074207816 */ /* 0x020fca00000000ff */
[----:B------:R-:W-:-:S07]  /*6720*/  IMAD R23, R32, R109, RZ ;  /* 0x0000006d20177224 */ /* 0x000fce00078e02ff */
.L_x_173:
[----:B------:R-:W-:Y:S05]  /*6730*/  BSYNC B1 ;  /* 0x0000000000017941 */ /* 0x000fea0003800000 */
.L_x_172:
[----:B------:R-:W-:Y:S01]  /*6740*/  ISETP.LT.OR P4, PT, R3, 0x49, !P0 ;  /* 0x000000490300780c */ /* 0x000fe20004781670 */
[----:B------:R-:W-:Y:S01]  /*6750*/  @!P3 IMAD R37, R37, R108, R23 ;  /* 0x0000006c2525b224 */ /* 0x000fe200078e0217 */
[----:B------:R-:W-:Y:S01]  /*6760*/  BSSY B1, `(.L_x_174) ;  /* 0x0000009000017945 */ /* 0x000fe20003800000 */
[C---:B------:R-:W-:Y:S02]  /*6770*/  ISETP.LT.OR P0, PT, R3.reuse, 0x4a, !P0 ;  /* 0x0000004a0300780c */ /* 0x040fe40004701670 */
[C---:B------:R-:W-:Y:S01]  /*6780*/  ISETP.LT.OR P5, PT, R3.reuse, 0x41, !P1 ;  /* 0x000000410300780c */ /* 0x040fe20004fa1670 */
[----:B------:R0:W-:Y:S01]  /*6790*/  @!P3 STG.E.U8 desc[UR44][R4.64+0x49], R37 ;  /* 0x000049250400b986 */ /* 0x0001e2000c10112c */
[----:B------:R-:W-:-:S06]  /*67a0*/  ISETP.LT.OR P3, PT, R3, 0x42, !P1 ;  /* 0x000000420300780c */ /* 0x000fcc0004f61670 */
[----:B------:R-:W-:Y:S07]  /*67b0*/  @P4 BRA `(.L_x_175) ;  /* 0x00000000000c4947 */ /* 0x000fee0003800000 */
[----:B------:R-:W0:Y:S02]  /*67c0*/  LDG.E.U8 R116, desc[UR44][R14.64+0x48] ;  /* 0x0000482c0e747981 */ /* 0x000e24000c1e1100 */
[----:B01----:R-:W-:-:S05]  /*67d0*/  PRMT R4, R116, 0x8880, RZ ;  /* 0x0000888074047816 */ /* 0x003fca00000000ff */
[----:B------:R-:W-:-:S07]  /*67e0*/  IMAD R23, R4, R109, RZ ;  /* 0x0000006d04177224 */ /* 0x000fce00078e02ff */
.L_x_175:
[----:B------:R-:W-:Y:S05]  /*67f0*/  BSYNC B1 ;  /* 0x0000000000017941 */ /* 0x000fea0003800000 */
.L_x_174:
[----:B01----:R-:W-:Y:S01]  /*6800*/  @!P4 IMAD R5, R38, R108, R23 ;  /* 0x0000006c2605c224 */ /* 0x003fe200078e0217 */
[----:B------:R-:W-:Y:S04]  /*6810*/  BSSY B1, `(.L_x_176) ;  /* 0x0000006000017945 */ /* 0x000fe80003800000 */
[----:B------:R0:W-:Y:S01]  /*6820*/  @!P4 STG.E.U8 desc[UR44][R6.64+0x48], R5 ;  /* 0x000048050600c986 */ /* 0x0001e2000c10112c */
[----:B------:R-:W-:Y:S05]  /*6830*/  @P0 BRA `(.L_x_177) ;  /* 0x00000000000c0947 */ /* 0x000fea0003800000 */
[----:B------:R-:W5:Y:S02]  /*6840*/  LDG.E.U8 R116, desc[UR44][R14.64+0x49] ;  /* 0x0000492c0e747981 */ /* 0x000f64000c1e1100 */
[----:B-----5:R-:W-:-:S05]  /*6850*/  PRMT R4, R116, 0x8880, RZ ;  /* 0x0000888074047816 */ /* 0x020fca00000000ff */
[----:B------:R-:W-:-:S07]  /*6860*/  IMAD R23, R4, R109, RZ ;  /* 0x0000006d04177224 */ /* 0x000fce00078e02ff */
.L_x_177:
[----:B------:R-:W-:Y:S05]  /*6870*/  BSYNC B1 ;  /* 0x0000000000017941 */ /* 0x000fea0003800000 */
.L_x_176:
[----:B------:R-:W-:Y:S01]  /*6880*/  @!P0 IMAD R39, R39, R108, R23 ;  /* 0x0000006c27278224 */ /* 0x000fe200078e0217 */
[----:B------:R-:W-:Y:S04]  /*6890*/  BSSY B1, `(.L_x_178) ;  /* 0x0000006000017945 */ /* 0x000fe80003800000 */
[----:B------:R1:W-:Y:S01]  /*68a0*/  @!P0 STG.E.U8 desc[UR44][R6.64+0x49], R39 ;  /* 0x0000492706008986 */ /* 0x0003e2000c10112c */
[----:B------:R-:W-:Y:S05]  /*68b0*/  @P5 BRA `(.L_x_179) ;  /* 0x00000000000c5947 */ /* 0x000fea0003800000 */
[----:B------:R-:W5:Y:S02]  /*68c0*/  LDG.E.U8 R116, desc[UR44][R20.64+0x40] ;  /* 0x0000402c14747981 */ /* 0x000f64000c1e1100 */
[----:B-----5:R-:W-:-:S05]  /*68d0*/  PRMT R4, R116, 0x8880, RZ ;  /* 0x0000888074047816 */ /* 0x020fca00000000ff */
[----:B------:R-:W-:-:S07]  /*68e0*/  IMAD R23, R4, R109, RZ ;  /* 0x0000006d04177224 */ /* 0x000fce00078e02ff */
.L_x_179:
[----:B------:R-:W-:Y:S05]  /*68f0*/  BSYNC B1 ;  /* 0x0000000000017941 */ /* 0x000fea0003800000 */
.L_x_178:
[----:B0-----:R-:W-:Y:S01]  /*6900*/  @!P5 IMAD R5, R24, R108, R23 ;  /* 0x0000006c1805d224 */ /* 0x001fe200078e0217 */
[----:B------:R-:W-:Y:S04]  /*6910*/  BSSY B1, `(.L_x_180) ;  /* 0x0000006000017945 */ /* 0x000fe80003800000 */
[----:B------:R0:W-:Y:S01]  /*6920*/  @!P5 STG.E.U8 desc[UR44][R10.64+0x40], R5 ;  /* 0x000040050a00d986 */ /* 0x0001e2000c10112c */
[----:B------:R-:W-:Y:S05]  /*6930*/  @P3 BRA `(.L_x_181) ;  /* 0x00000000000c3947 */ /* 0x000fea0003800000 */
[----:B------:R-:W5:Y:S02]  /*6940*/  LDG.E.U8 R116, desc[UR44][R20.64+0x41] ;  /* 0x0000412c14747981 */ /* 0x000f64000c1e1100 */
[----:B-----5:R-:W-:-:S05]  /*6950*/  PRMT R4, R116, 0x8880, RZ ;  /* 0x0000888074047816 */ /* 0x020fca00000000ff */
[----:B------:R-:W-:-:S07]  /*6960*/  IMAD R23, R4, R109, RZ ;  /* 0x0000006d04177224 */ /* 0x000fce00078e02ff */
.L_x_181:
[----:B------:R-:W-:Y:S05]  /*6970*/  BSYNC B1 ;  /* 0x0000000000017941 */ /* 0x000fea0003800000 */
.L_x_180:
[----:B------:R-:W-:Y:S01]  /*6980*/  ISETP.LT.OR P4, PT, R3, 0x41, !P2 ;  /* 0x000000410300780c */ /* 0x000fe20005781670 */
[----:B------:R-:W-:Y:S01]  /*6990*/  @!P3 IMAD R25, R25, R108, R23 ;  /* 0x0000006c1919b224 */ /* 0x000fe200078e0217 */
[----:B------:R-:W-:Y:S01]  /*69a0*/  BSSY B1, `(.L_x_182) ;  /* 0x000000a000017945 */ /* 0x000fe20003800000 */
[C---:B------:R-:W-:Y:S02]  /*69b0*/  ISETP.LT.OR P0, PT, R3.reuse, 0x42, !P2 ;  /* 0x000000420300780c */ /* 0x040fe40005701670 */
[C---:B------:R-:W-:Y:S01]  /*69c0*/  ISETP.LT.OR P5, PT, R3.reuse, 0x49, !P2 ;  /* 0x000000490300780c */ /* 0x040fe200057a1670 */
[----:B------:R0:W-:Y:S01]  /*69d0*/  @!P3 STG.E.U8 desc[UR44][R10.64+0x41], R25 ;  /* 0x000041190a00b986 */ /* 0x0001e2000c10112c */
[C---:B------:R-:W-:Y:S02]  /*69e0*/  ISETP.LT.OR P3, PT, R3.reuse, 0x49, !P1 ;  /* 0x000000490300780c */ /* 0x040fe40004f61670 */
[----:B------:R-:W-:-:S04]  /*69f0*/  ISETP.LT.OR P1, PT, R3, 0x4a, !P1 ;  /* 0x0000004a0300780c */ /* 0x000fc80004f21670 */
[----:B------:R-:W-:Y:S09]  /*6a00*/  @P4 BRA `(.L_x_183) ;  /* 0x00000000000c4947 */ /* 0x000ff20003800000 */
[----:B------:R-:W5:Y:S02]  /*6a10*/  LDG.E.U8 R116, desc[UR44][R96.64+0x40] ;  /* 0x0000402c60747981 */ /* 0x000f64000c1e1100 */
[----:B-----5:R-:W-:-:S05]  /*6a20*/  PRMT R4, R116, 0x8880, RZ ;  /* 0x0000888074047816 */ /* 0x020fca00000000ff */
[----:B------:R-:W-:-:S07]  /*6a30*/  IMAD R23, R4, R109, RZ ;  /* 0x0000006d04177224 */ /* 0x000fce00078e02ff */
.L_x_183:
[----:B------:R-:W-:Y:S05]  /*6a40*/  BSYNC B1 ;  /* 0x0000000000017941 */ /* 0x000fea0003800000 */
.L_x_182:
[----:B0-----:R-:W-:Y:S01]  /*6a50*/  @!P4 IMAD R5, R26, R108, R23 ;  /* 0x0000006c1a05c224 */ /* 0x001fe200078e0217 */
[----:B------:R-:W-:Y:S04]  /*6a60*/  BSSY B1, `(.L_x_184) ;  /* 0x0000006000017945 */ /* 0x000fe80003800000 */
[----:B------:R0:W-:Y:S01]  /*6a70*/  @!P4 STG.E.U8 desc[UR44][R8.64+0x40], R5 ;  /* 0x000040050800c986 */ /* 0x0001e2000c10112c */
[----:B------:R-:W-:Y:S05]  /*6a80*/  @P0 BRA `(.L_x_185) ;  /* 0x00000000000c0947 */ /* 0x000fea0003800000 */
[----:B------:R-:W5:Y:S02]  /*6a90*/  LDG.E.U8 R116, desc[UR44][R96.64+0x41] ;  /* 0x0000412c60747981 */ /* 0x000f64000c1e1100 */
[----:B-----5:R-:W-:-:S05]  /*6aa0*/  PRMT R4, R116, 0x8880, RZ ;  /* 0x0000888074047816 */ /* 0x020fca00000000ff */
[----:B------:R-:W-:-:S07]  /*6ab0*/  IMAD R23, R4, R109, RZ ;  /* 0x0000006d04177224 */ /* 0x000fce00078e02ff */
.L_x_185:
[----:B------:R-:W-:Y:S05]  /*6ac0*/  BSYNC B1 ;  /* 0x0000000000017941 */ /* 0x000fea0003800000 */
.L_x_184:
[----:B------:R-:W-:Y:S01]  /*6ad0*/  @!P0 IMAD R27, R27, R108, R23 ;  /* 0x0000006c1b1b8224 */ /* 0x000fe200078e0217 */
[----:B------:R-:W-:Y:S04]  /*6ae0*/  BSSY B1, `(.L_x_186) ;  /* 0x0000006000017945 */ /* 0x000fe80003800000 */
[----:B------:R0:W-:Y:S01]  /*6af0*/  @!P0 STG.E.U8 desc[UR44][R8.64+0x41], R27 ;  /* 0x0000411b08008986 */ /* 0x0001e2000c10112c */
[----:B------:R-:W-:Y:S05]  /*6b00*/  @P3 BRA `(.L_x_187) ;  /* 0x00000000000c3947 */ /* 0x000fea0003800000 */
[----:B------:R-:W5:Y:S02]  /*6b10*/  LDG.E.U8 R116, desc[UR44][R20.64+0x48] ;  /* 0x0000482c14747981 */ /* 0x000f64000c1e1100 */
[----:B-----5:R-:W-:-:S05]  /*6b20*/  PRMT R4, R116, 0x8880, RZ ;  /* 0x0000888074047816 */ /* 0x020fca00000000ff */
[----:B------:R-:W-:-:S07]  /*6b30*/  IMAD R23, R4, R109, RZ ;  /* 0x0000006d04177224 */ /* 0x000fce00078e02ff */
.L_x_187:
[----:B------:R-:W-:Y:S05]  /*6b40*/  BSYNC B1 ;  /* 0x0000000000017941 */ /* 0x000fea0003800000 */
.L_x_186:
[----:B0-----:R-:W-:Y:S01]  /*6b50*/  @!P3 IMAD R5, R28, R108, R23 ;  /* 0x0000006c1c05b224 */ /* 0x001fe200078e0217 */
[----:B------:R-:W-:Y:S04]  /*6b60*/  BSSY B1, `(.L_x_188) ;  /* 0x0000006000017945 */ /* 0x000fe80003800000 */
[----:B------:R0:W-:Y:S01]  /*6b70*/  @!P3 STG.E.U8 desc[UR44][R10.64+0x48], R5 ;  /* 0x000048050a00b986 */ /* 0x0001e2000c10112c */
[----:B------:R-:W-:Y:S05]  /*6b80*/  @P1 BRA `(.L_x_189) ;  /* 0x00000000000c1947 */ /* 0x000fea0003800000 */
[----:B------:R-:W5:Y:S02]  /*6b90*/  LDG.E.U8 R116, desc[UR44][R20.64+0x49] ;  /* 0x0000492c14747981 */ /* 0x000f64000c1e1100 */
[----:B-----5:R-:W-:-:S05]  /*6ba0*/  PRMT R4, R116, 0x8880, RZ ;  /* 0x0000888074047816 */ /* 0x020fca00000000ff */
[----:B------:R-:W-:-:S07]  /*6bb0*/  IMAD R23, R4, R109, RZ ;  /* 0x0000006d04177224 */ /* 0x000fce00078e02ff */
.L_x_189:
[----:B------:R-:W-:Y:S05]  /*6bc0*/  BSYNC B1 ;  /* 0x0000000000017941 */ /* 0x000fea0003800000 */
.L_x_188:
[----:B------:R-:W-:Y:S01]  /*6bd0*/  @!P1 IMAD R29, R29, R108, R23 ;  /* 0x0000006c1d1d9224 */ /* 0x000fe200078e0217 */
[----:B------:R-:W-:Y:S04]  /*6be0*/  BSSY B1, `(.L_x_190) ;  /* 0x0000006000017945 */ /* 0x000fe80003800000 */
[----:B------:R0:W-:Y:S01]  /*6bf0*/  @!P1 STG.E.U8 desc[UR44][R10.64+0x49], R29 ;  /* 0x0000491d0a009986 */ /* 0x0001e2000c10112c */
[----:B------:R-:W-:Y:S05]  /*6c00*/  @P5 BRA `(.L_x_191) ;  /* 0x00000000000c5947 */ /* 0x000fea0003800000 */
[----:B------:R-:W5:Y:S02]  /*6c10*/  LDG.E.U8 R116, desc[UR44][R96.64+0x48] ;  /* 0x0000482c60747981 */ /* 0x000f64000c1e1100 */
[----:B-----5:R-:W-:-:S05]  /*6c20*/  PRMT R4, R116, 0x8880, RZ ;  /* 0x0000888074047816 */ /* 0x020fca00000000ff */
[----:B------:R-:W-:-:S07]  /*6c30*/  IMAD R23, R4, R109, RZ ;  /* 0x0000006d04177224 */ /* 0x000fce00078e02ff */
.L_x_191:
[----:B------:R-:W-:Y:S05]  /*6c40*/  BSYNC B1 ;  /* 0x0000000000017941 */ /* 0x000fea0003800000 */
.L_x_190:
[----:B0-----:R-:W-:Y:S01]  /*6c50*/  @!P5 IMAD R5, R30, R108, R23 ;  /* 0x0000006c1e05d224 */ /* 0x001fe200078e0217 */
[----:B------:R-:W-:Y:S01]  /*6c60*/  ISETP.LT.OR P2, PT, R3, 0x4a, !P2 ;  /* 0x0000004a0300780c */ /* 0x000fe20005741670 */
[----:B------:R-:W-:Y:S03]  /*6c70*/  BSSY B1, `(.L_x_192) ;  /* 0x0000006000017945 */ /* 0x000fe60003800000 */
[----:B------:R0:W-:Y:S09]  /*6c80*/  @!P5 STG.E.U8 desc[UR44][R8.64+0x48], R5 ;  /* 0x000048050800d986 */ /* 0x0001f2000c10112c */
[----:B------:R-:W-:Y:S05]  /*6c90*/  @P2 BRA `(.L_x_193) ;  /* 0x00000000000c2947 */ /* 0x000fea0003800000 */
[----:B------:R-:W5:Y:S02]  /*6ca0*/  LDG.E.U8 R116, desc[UR44][R96.64+0x49] ;  /* 0x0000492c60747981 */ /* 0x000f64000c1e1100 */
[----:B-----5:R-:W-:-:S05]  /*6cb0*/  PRMT R4, R116, 0x8880, RZ ;  /* 0x0000888074047816 */ /* 0x020fca00000000ff */
[----:B------:R-:W-:-:S07]  /*6cc0*/  IMAD R23, R4, R109, RZ ;  /* 0x0000006d04177224 */ /* 0x000fce00078e02ff */
.L_x_193:
[----:B------:R-:W-:Y:S05]  /*6cd0*/  BSYNC B1 ;  /* 0x0000000000017941 */ /* 0x000fea0003800000 */
.L_x_192:
[----:B------:R-:W-:Y:S01]  /*6ce0*/  IMAD R23, R31, R108, R23 ;  /* 0x0000006c1f177224 */ /* 0x000fe200078e0217 */
[----:B------:R-:W-:Y:S06]  /*6cf0*/  @P2 BRA `(.L_x_194) ;  /* 0x0000000c00d82947 */ /* 0x000fec0003800000 */
[----:B------:R0:W-:Y:S01]  /*6d00*/  STG.E.U8 desc[UR44][R8.64+0x49], R23 ;  /* 0x0000491708007986 */ /* 0x0001e2000c10112c */
[----:B------:R-:W-:Y:S05]  /*6d10*/  BRA `(.L_x_194) ;  /* 0x0000000c00d07947 */ /* 0x000fea0003800000 */
.L_x_33:
[C---:B------:R-:W-:Y:S02]  /*6d20*/  ISETP.GE.AND P2, PT, R124.reuse, 0x1, PT ;  /* 0x000000017c00780c */ /* 0x040fe40003f46270 */
[----:B------:R-:W-:Y:S02]  /*6d30*/  ISETP.GE.AND P3, PT, R124, 0x9, PT ;  /* 0x000000097c00780c */ /* 0x000fe40003f66270 */
[C---:B------:R-:W-:Y:S02]  /*6d40*/  ISETP.LT.OR P4, PT, R3.reuse, 0x1, !P2 ;  /* 0x000000010300780c */ /* 0x040fe40005781670 */
[C---:B------:R-:W-:Y:S02]  /*6d50*/  ISETP.LT.OR P5, PT, R3.reuse, 0x2, !P2 ;  /* 0x000000020300780c */ /* 0x040fe400057a1670 */
[C---:B------:R-:W-:Y:S02]  /*6d60*/  ISETP.LT.OR P0, PT, R3.reuse, 0x1, !P3 ;  /* 0x000000010300780c */ /* 0x040fe40005f01670 */
[----:B------:R-:W-:-:S07]  /*6d70*/  ISETP.LT.OR P1, PT, R3, 0x2, !P3 ;  /* 0x000000020300780c */ /* 0x000fce0005f21670 */
[-C--:B------:R-:W-:Y:S02]  /*6d80*/  @!P4 IMAD R13, R96, R108.reuse, RZ ;  /* 0x0000006c600dc224 */ /* 0x080fe400078e02ff */
[-C--:B------:R-:W-:Y:S02]  /*6d90*/  @!P5 IMAD R97, R97, R108.reuse, RZ ;  /* 0x0000006c6161d224 */ /* 0x080fe400078e02ff */
[-C--:B------:R-:W-:Y:S01]  /*6da0*/  @!P0 IMAD R15, R98, R108.reuse, RZ ;  /* 0x0000006c620f8224 */ /* 0x080fe200078e02ff */
[----:B------:R0:W-:Y:S01]  /*6db0*/  @!P4 STG.E.U8 desc[UR44][R4.64], R13 ;  /* 0x0000000d0400c986 */ /* 0x0001e2000c10112c */
[----:B------:R-:W-:Y:S01]  /*6dc0*/  ISETP.LT.OR P4, PT, R3, 0x9, !P2 ;  /* 0x000000090300780c */ /* 0x000fe20005781670 */
[----:B------:R-:W-:Y:S02]  /*6dd0*/  @!P1 IMAD R99, R99, R108, RZ ;  /* 0x0000006c63639224 */ /* 0x000fe400078e02ff */
[----:B------:R-:W-:Y:S01]  /*6de0*/  @!P5 STG.E.U8 desc[UR44][R4.64+0x1], R97 ;  /* 0x000001610400d986 */ /* 0x000fe2000c10112c */
[----:B------:R-:W-:-:S03]  /*6df0*/  ISETP.LT.OR P5, PT, R3, 0xa, !P2 ;  /* 0x0000000a0300780c */ /* 0x000fc600057a1670 */
[----:B------:R1:W-:Y:S01]  /*6e00*/  @!P0 STG.E.U8 desc[UR44][R6.64], R15 ;  /* 0x0000000f06008986 */ /* 0x0003e2000c10112c */
[----:B------:R-:W-:-:S03]  /*6e10*/  ISETP.LT.OR P0, PT, R3, 0x9, !P3 ;  /* 0x000000090300780c */ /* 0x000fc60005f01670 */
[----:B------:R-:W-:Y:S01]  /*6e20*/  @!P1 STG.E.U8 desc[UR44][R6.64+0x1], R99 ;  /* 0x0000016306009986 */ /* 0x000fe2000c10112c */
[----:B------:R-:W-:Y:S01]  /*6e30*/  ISETP.GE.AND P1, PT, R124, 0x81, PT ;  /* 0x000000817c00780c */ /* 0x000fe20003f26270 */
[----:B------:R-:W-:-:S04]  /*6e40*/  @!P4 IMAD R21, R100, R108, RZ ;  /* 0x0000006c6415c224 */ /* 0x000fc800078e02ff */
[-C--:B------:R-:W-:Y:S01]  /*6e50*/  @!P5 IMAD R101, R101, R108.reuse, RZ ;  /* 0x0000006c6565d224 */ /* 0x080fe200078e02ff */
[----:B------:R2:W-:Y:S01]  /*6e60*/  @!P4 STG.E.U8 desc[UR44][R4.64+0x8], R21 ;  /* 0x000008150400c986 */ /* 0x0005e2000c10112c */
[C---:B------:R-:W-:Y:S02]  /*6e70*/  ISETP.LT.OR P4, PT, R3.reuse, 0xa, !P3 ;  /* 0x0000000a0300780c */ /* 0x040fe40005f81670 */
[----:B0-----:R-:W-:Y:S01]  /*6e80*/  @!P0 IMAD R13, R102, R108, RZ ;  /* 0x0000006c660d8224 */ /* 0x001fe200078e02ff */
[----:B------:R-:W-:Y:S01]  /*6e90*/  @!P5 STG.E.U8 desc[UR44][R4.64+0x9], R101 ;  /* 0x000009650400d986 */ /* 0x000fe2000c10112c */
[----:B------:R-:W-:-:S03]  /*6ea0*/  ISETP.LT.OR P5, PT, R3, 0x1, !P1 ;  /* 0x000000010300780c */ /* 0x000fc60004fa1670 */
[----:B------:R0:W-:Y:S01]  /*6eb0*/  @!P0 STG.E.U8 desc[UR44][R6.64+0x8], R13 ;  /* 0x0000080d06008986 */ /* 0x0001e2000c10112c */
[----:B------:R-:W-:-:S05]  /*6ec0*/  ISETP.GE.AND P0, PT, R124, 0x89, PT ;  /* 0x000000897c00780c */ /* 0x000fca0003f06270 */
[----:B------:R-:W-:-:S04]  /*6ed0*/  @!P4 IMAD R103, R103, R108, RZ ;  /* 0x0000006c6767c224 */ /* 0x000fc800078e02ff */
[----:B-1----:R-:W-:Y:S01]  /*6ee0*/  @!P5 IMAD R15, R88, R108, RZ ;  /* 0x0000006c580fd224 */ /* 0x002fe200078e02ff */
[----:B------:R-:W-:Y:S01]  /*6ef0*/  @!P4 STG.E.U8 desc[UR44][R6.64+0x9], R103 ;  /* 0x000009670600c986 */ /* 0x000fe2000c10112c */
[----:B------:R-:W-:-:S03]  /*6f00*/  ISETP.LT.OR P4, PT, R3, 0x2, !P1 ;  /* 0x000000020300780c */ /* 0x000fc60004f81670 */
[----:B------:R1:W-:Y:S01]  /*6f10*/  @!P5 STG.E.U8 desc[UR44][R10.64], R15 ;  /* 0x0000000f0a00d986 */ /* 0x0003e2000c10112c */
[----:B------:R-:W-:-:S09]  /*6f20*/  ISETP.LT.OR P5, PT, R3, 0x1, !P0 ;  /* 0x000000010300780c */ /* 0x000fd200047a1670 */
[----:B------:R-:W-:-:S04]  /*6f30*/  @!P4 IMAD R89, R89, R108, RZ ;  /* 0x0000006c5959c224 */ /* 0x000fc800078e02ff */
[----:B--2---:R-:W-:Y:S01]  /*6f40*/  @!P5 IMAD R21, R90, R108, RZ ;  /* 0x0000006c5a15d224 */ /* 0x004fe200078e02ff */
[----:B------:R-:W-:Y:S01]  /*6f50*/  @!P4 STG.E.U8 desc[UR44][R10.64+0x1], R89 ;  /* 0x000001590a00c986 */ /* 0x000fe2000c10112c */
[----:B------:R-:W-:-:S03]  /*6f60*/  ISETP.LT.OR P4, PT, R3, 0x2, !P0 ;  /* 0x000000020300780c */ /* 0x000fc60004781670 */
[----:B------:R2:W-:Y:S01]  /*6f70*/  @!P5 STG.E.U8 desc[UR44][R8.64], R21 ;  /* 0x000000150800d986 */ /* 0x0005e2000c10112c */
[----:B------:R-:W-:-:S09]  /*6f80*/  ISETP.LT.OR P5, PT, R3, 0x9, !P1 ;  /* 0x000000090300780c */ /* 0x000fd20004fa1670 */
[----:B------:R-:W-:-:S04]  /*6f90*/  @!P4 IMAD R91, R91, R108, RZ ;  /* 0x0000006c5b5bc224 */ /* 0x000fc800078e02ff */
[----:B0-----:R-:W-:Y:S01]  /*6fa0*/  @!P5 IMAD R13, R92, R108, RZ ;  /* 0x0000006c5c0dd224 */ /* 0x001fe200078e02ff */
[----:B------:R-:W-:Y:S01]  /*6fb0*/  @!P4 STG.E.U8 desc[UR44][R8.64+0x1], R91 ;  /* 0x0000015b0800c986 */ /* 0x000fe2000c10112c */
[----:B------:R-:W-:-:S03]  /*6fc0*/  ISETP.LT.OR P4, PT, R3, 0xa, !P1 ;  /* 0x0000000a0300780c */ /* 0x000fc60004f81670 */
[----:B------:R0:W-:Y:S01]  /*6fd0*/  @!P5 STG.E.U8 desc[UR44][R10.64+0x8], R13 ;  /* 0x0000080d0a00d986 */ /* 0x0001e2000c10112c */
[----:B------:R-:W-:-:S09]  /*6fe0*/  ISETP.LT.OR P5, PT, R3, 0x9, !P0 ;  /* 0x000000090300780c */ /* 0x000fd200047a1670 */
        /* <DEDUP_REMOVED lines=154> */
[----:B------:R-:W-:Y:S01]  /*7990*/  @!P5 STG.E.U8 desc[UR44][R4.64+0x40], R21 ;  /* 0x000040150400d986 */ /* 0x000fe2000c10112c */
[----:B------:R-:W-:-:S09]  /*79a0*/  ISETP.LT.OR P5, PT, R3, 0x41, !P3 ;  /* 0x000000410300780c */ /* 0x000fd20005fa1670 */
[----:B------:R-:W-:-:S04]  /*79b0*/  @!P4 IMAD R33, R33, R108, RZ ;  /* 0x0000006c2121c224 */ /* 0x000fc800078e02ff */
[----:B0-----:R-:W-:Y:S01]  /*79c0*/  @!P5 IMAD R13, R34, R108, RZ ;  /* 0x0000006c220dd224 */ /* 0x001fe200078e02ff */
[----:B------:R-:W-:Y:S01]  /*79d0*/  @!P4 STG.E.U8 desc[UR44][R4.64+0x41], R33 ;  /* 0x000041210400c986 */ /* 0x000fe2000c10112c */
[----:B------:R-:W-:-:S03]  /*79e0*/  ISETP.LT.OR P4, PT, R3, 0x42, !P3 ;  /* 0x000000420300780c */ /* 0x000fc60005f81670 */
[----:B------:R0:W-:Y:S01]  /*79f0*/  @!P5 STG.E.U8 desc[UR44][R6.64+0x40], R13 ;  /* 0x0000400d0600d986 */ /* 0x0001e2000c10112c */
[C---:B------:R-:W-:Y:S02]  /*7a00*/  ISETP.LT.OR P5, PT, R3.reuse, 0x49, !P2 ;  /* 0x000000490300780c */ /* 0x040fe400057a1670 */
[----:B------:R-:W-:-:S07]  /*7a10*/  ISETP.LT.OR P2, PT, R3, 0x4a, !P2 ;  /* 0x0000004a0300780c */ /* 0x000fce0005741670 */
[----:B------:R-:W-:-:S04]  /*7a20*/  @!P4 IMAD R35, R35, R108, RZ ;  /* 0x0000006c2323c224 */ /* 0x000fc800078e02ff */
[-C--:B-1----:R-:W-:Y:S01]  /*7a30*/  @!P5 IMAD R15, R36, R108.reuse, RZ ;  /* 0x0000006c240fd224 */ /* 0x082fe200078e02ff */
[----:B------:R-:W-:Y:S01]  /*7a40*/  @!P4 STG.E.U8 desc[UR44][R6.64+0x41], R35 ;  /* 0x000041230600c986 */ /* 0x000fe2000c10112c */
[----:B------:R-:W-:Y:S01]  /*7a50*/  @!P2 IMAD R37, R37, R108, RZ ;  /* 0x0000006c2525a224 */ /* 0x000fe200078e02ff */
[C---:B------:R-:W-:Y:S02]  /*7a60*/  ISETP.LT.OR P4, PT, R3.reuse, 0x49, !P3 ;  /* 0x000000490300780c */ /* 0x040fe40005f81670 */
[C---:B------:R-:W-:Y:S01]  /*7a70*/  ISETP.LT.OR P3, PT, R3.reuse, 0x4a, !P3 ;  /* 0x0000004a0300780c */ /* 0x040fe20005f61670 */
[----:B------:R-:W-:Y:S01]  /*7a80*/  @!P5 STG.E.U8 desc[UR44][R4.64+0x48], R15 ;  /* 0x0000480f0400d986 */ /* 0x000fe2000c10112c */
[----:B------:R-:W-:-:S03]  /*7a90*/  ISETP.LT.OR P5, PT, R3, 0x41, !P1 ;  /* 0x000000410300780c */ /* 0x000fc60004fa1670 */
[----:B------:R1:W-:Y:S01]  /*7aa0*/  @!P2 STG.E.U8 desc[UR44][R4.64+0x49], R37 ;  /* 0x000049250400a986 */ /* 0x0003e2000c10112c */
[----:B------:R-:W-:-:S05]  /*7ab0*/  ISETP.LT.OR P2, PT, R3, 0x42, !P1 ;  /* 0x000000420300780c */ /* 0x000fca0004f41670 */
[-C--:B0-----:R-:W-:Y:S02]  /*7ac0*/  @!P4 IMAD R13, R38, R108.reuse, RZ ;  /* 0x0000006c260dc224 */ /* 0x081fe400078e02ff */
[-C--:B------:R-:W-:Y:S02]  /*7ad0*/  @!P3 IMAD R39, R39, R108.reuse, RZ ;  /* 0x0000006c2727b224 */ /* 0x080fe400078e02ff */
[-C--:B------:R-:W-:Y:S01]  /*7ae0*/  @!P5 IMAD R21, R24, R108.reuse, RZ ;  /* 0x0000006c1815d224 */ /* 0x080fe200078e02ff */
[----:B------:R-:W-:Y:S01]  /*7af0*/  @!P4 STG.E.U8 desc[UR44][R6.64+0x48], R13 ;  /* 0x0000480d0600c986 */ /* 0x000fe2000c10112c */
[----:B------:R-:W-:Y:S02]  /*7b00*/  ISETP.LT.OR P4, PT, R3, 0x42, !P0 ;  /* 0x000000420300780c */ /* 0x000fe40004781670 */
[----:B------:R-:W-:Y:S01]  /*7b10*/  @!P2 IMAD R25, R25, R108, RZ ;  /* 0x0000006c1919a224 */ /* 0x000fe200078e02ff */
[----:B------:R0:W-:Y:S01]  /*7b20*/  @!P3 STG.E.U8 desc[UR44][R6.64+0x49], R39 ;  /* 0x000049270600b986 */ /* 0x0001e2000c10112c */
[----:B------:R-:W-:-:S03]  /*7b30*/  ISETP.LT.OR P3, PT, R3, 0x41, !P0 ;  /* 0x000000410300780c */ /* 0x000fc60004761670 */
[----:B------:R2:W-:Y:S01]  /*7b40*/  @!P2 STG.E.U8 desc[UR44][R10.64+0x41], R25 ;  /* 0x000041190a00a986 */ /* 0x0005e2000c10112c */
[C---:B------:R-:W-:Y:S02]  /*7b50*/  ISETP.LT.OR P2, PT, R3.reuse, 0x49, !P1 ;  /* 0x000000490300780c */ /* 0x040fe40004f41670 */
[C---:B------:R-:W-:Y:S01]  /*7b60*/  ISETP.LT.OR P1, PT, R3.reuse, 0x4a, !P1 ;  /* 0x0000004a0300780c */ /* 0x040fe20004f21670 */
[----:B------:R2:W-:Y:S01]  /*7b70*/  @!P5 STG.E.U8 desc[UR44][R10.64+0x40], R21 ;  /* 0x000040150a00d986 */ /* 0x0005e2000c10112c */
[----:B------:R-:W-:Y:S01]  /*7b80*/  ISETP.LT.OR P5, PT, R3, 0x49, !P0 ;  /* 0x000000490300780c */ /* 0x000fe200047a1670 */
[----:B------:R-:W-:Y:S01]  /*7b90*/  @!P4 IMAD R27, R27, R108, RZ ;  /* 0x0000006c1b1bc224 */ /* 0x000fe200078e02ff */
[----:B------:R-:W-:-:S03]  /*7ba0*/  ISETP.LT.OR P0, PT, R3, 0x4a, !P0 ;  /* 0x0000004a0300780c */ /* 0x000fc60004701670 */
[-C--:B------:R-:W-:Y:S01]  /*7bb0*/  @!P3 IMAD R3, R26, R108.reuse, RZ ;  /* 0x0000006c1a03b224 */ /* 0x080fe200078e02ff */
[----:B------:R2:W-:Y:S03]  /*7bc0*/  @!P4 STG.E.U8 desc[UR44][R8.64+0x41], R27 ;  /* 0x0000411b0800c986 */ /* 0x0005e6000c10112c */
[-C--:B-1----:R-:W-:Y:S01]  /*7bd0*/  @!P2 IMAD R5, R28, R108.reuse, RZ ;  /* 0x0000006c1c05a224 */ /* 0x082fe200078e02ff */
[----:B------:R2:W-:Y:S01]  /*7be0*/  @!P3 STG.E.U8 desc[UR44][R8.64+0x40], R3 ;  /* 0x000040030800b986 */ /* 0x0005e2000c10112c */
[-C--:B------:R-:W-:Y:S02]  /*7bf0*/  @!P1 IMAD R29, R29, R108.reuse, RZ ;  /* 0x0000006c1d1d9224 */ /* 0x080fe400078e02ff */
[-C--:B0-----:R-:W-:Y:S01]  /*7c00*/  @!P5 IMAD R7, R30, R108.reuse, RZ ;  /* 0x0000006c1e07d224 */ /* 0x081fe200078e02ff */
[----:B------:R2:W-:Y:S01]  /*7c10*/  @!P2 STG.E.U8 desc[UR44][R10.64+0x48], R5 ;  /* 0x000048050a00a986 */ /* 0x0005e2000c10112c */
[----:B------:R-:W-:-:S03]  /*7c20*/  @!P0 IMAD R31, R31, R108, RZ ;  /* 0x0000006c1f1f8224 */ /* 0x000fc600078e02ff */
[----:B------:R2:W-:Y:S04]  /*7c30*/  @!P1 STG.E.U8 desc[UR44][R10.64+0x49], R29 ;  /* 0x0000491d0a009986 */ /* 0x0005e8000c10112c */
[----:B------:R2:W-:Y:S04]  /*7c40*/  @!P5 STG.E.U8 desc[UR44][R8.64+0x48], R7 ;  /* 0x000048070800d986 */ /* 0x0005e8000c10112c */
[----:B------:R2:W-:Y:S02]  /*7c50*/  @!P0 STG.E.U8 desc[UR44][R8.64+0x49], R31 ;  /* 0x0000491f08008986 */ /* 0x0005e4000c10112c */
.L_x_194:
[----:B------:R-:W-:Y:S05]  /*7c60*/  BSYNC B0 ;  /* 0x0000000000007941 */ /* 0x000fea0003800000 */
.L_x_32:
[----:B------:R-:W-:Y:S01]  /*7c70*/  IADD3 R16, P0, R16, UR42, RZ ;  /* 0x0000002a10107c10 */ /* 0x000fe2000ff1e0ff */
[----:B------:R-:W-:Y:S01]  /*7c80*/  ULDC.64 UR4, c[0x0][0x650] ;  /* 0x0001940000047ab9 */ /* 0x000fe20000000a00 */
[----:B--2---:R-:W-:Y:S01]  /*7c90*/  PRMT R3, RZ, 0x7610, R3 ;  /* 0x00007610ff037816 */ /* 0x004fe20000000003 */
[----:B------:R-:W-:Y:S01]  /*7ca0*/  IMAD.MOV.U32 R106, RZ, RZ, -0x1 ;  /* 0xffffffffff6a7424 */ /* 0x000fe200078e00ff */
[----:B------:R-:W-:Y:S01]  /*7cb0*/  IADD3.X R17, R17, UR38, RZ, P0, !PT ;  /* 0x0000002611117c10 */ /* 0x000fe200087fe4ff */
[----:B0-----:R-:W-:Y:S01]  /*7cc0*/  IMAD.MOV.U32 R23, RZ, RZ, -0x1 ;  /* 0xffffffffff177424 */ /* 0x001fe200078e00ff */
[----:B------:R-:W-:-:S04]  /*7cd0*/  ISETP.GE.U32.AND P0, PT, R16, UR4, PT ;  /* 0x0000000410007c0c */ /* 0x000fc8000bf06070 */
[----:B------:R-:W-:-:S13]  /*7ce0*/  ISETP.GE.U32.AND.EX P0, PT, R17, UR5, PT, P0 ;  /* 0x0000000511007c0c */ /* 0x000fda000bf06100 */
[----:B------:R-:W-:Y:S05]  /*7cf0*/  @P0 BRA `(.L_x_195) ;  /* 0x0000000400500947 */ /* 0x000fea0003800000 */
[----:B----4-:R-:W0:Y:S01]  /*7d00*/  LDC.64 R10, c[0x0][0x628] ;  /* 0x00018a00ff0a7b82 */ /* 0x010e220000000a00 */
[----:B------:R-:W2:Y:S01]  /*7d10*/  S2R R12, SR_CTAID.X ;  /* 0x00000000000c7919 */ /* 0x000ea20000002500 */
[----:B---3--:R-:W-:Y:S02]  /*7d20*/  IMAD.MOV.U32 R8, RZ, RZ, R16 ;  /* 0x000000ffff087224 */ /* 0x008fe400078e0010 */
[----:B------:R-:W-:Y:S01]  /*7d30*/  IMAD.MOV.U32 R9, RZ, RZ, R17 ;  /* 0x000000ffff097224 */ /* 0x000fe200078e0011 */
[----:B------:R-:W3:Y:S03]  /*7d40*/  S2R R20, SR_CTAID.Y ;  /* 0x0000000000147919 */ /* 0x000ee60000002600 */
[----:B------:R-:W4:Y:S08]  /*7d50*/  LDC R0, c[0x0][0x630] ;  /* 0x00018c00ff007b82 */ /* 0x000f300000000800 */
[----:B------:R-:W1:Y:S01]  /*7d60*/  LDC.64 R14, c[0x0][0x620] ;  /* 0x00018800ff0e7b82 */ /* 0x000e620000000a00 */
[----:B0-----:R-:W-:-:S04]  /*7d70*/  ISETP.NE.U32.AND P0, PT, R10, RZ, PT ;  /* 0x000000ff0a00720c */ /* 0x001fc80003f05070 */
[----:B------:R-:W-:-:S13]  /*7d80*/  ISETP.NE.AND.EX P0, PT, R11, RZ, PT, P0 ;  /* 0x000000ff0b00720c */ /* 0x000fda0003f05300 */
[----:B-1234-:R-:W-:Y:S05]  /*7d90*/  @!P0 BRA `(.L_x_196) ;  /* 0x0000000000288947 */ /* 0x01efea0003800000 */
        /* <DEDUP_REMOVED lines=10> */
.L_x_196:
[-CC-:B------:R-:W-:Y:S01]  /*7e40*/  SHF.R.U64 R23, R8, R0.reuse, R9.reuse ;  /* 0x0000000008177219 */ /* 0x180fe20000001209 */
[----:B------:R-:W0:Y:S01]  /*7e50*/  LDC.64 R26, c[0x0][0x640] ;  /* 0x00019000ff1a7b82 */ /* 0x000e220000000a00 */
[----:B------:R-:W-:Y:S01]  /*7e60*/  SHF.R.U32.HI R0, RZ, R0, R9 ;  /* 0x00000000ff007219 */ /* 0x000fe20000011609 */
[----:B------:R-:W-:Y:S01]  /*7e70*/  ULDC UR4, c[0x0][0x150] ;  /* 0x0000540000047ab9 */ /* 0x000fe20000000800 */
[----:B------:R-:W-:Y:S02]  /*7e80*/  IADD3 R3, P0, RZ, -R23, RZ ;  /* 0x80000017ff037210 */ /* 0x000fe40007f1e0ff */
[----:B------:R-:W-:-:S03]  /*7e90*/  I2FP.F32.U32 R7, R12 ;  /* 0x0000000c00077245 */ /* 0x000fc60000201000 */
[----:B------:R-:W1:Y:S01]  /*7ea0*/  LDC R6, c[0x0][0x618] ;  /* 0x00018600ff067b82 */ /* 0x000e620000000800 */
[----:B------:R-:W-:Y:S02]  /*7eb0*/  IMAD.X R5, RZ, RZ, ~R0, P0 ;  /* 0x000000ffff057224 */ /* 0x000fe400000e0e00 */
[----:B------:R-:W-:Y:S01]  /*7ec0*/  FMUL R7, R7, UR4 ;  /* 0x0000000407077c20 */ /* 0x000fe20008400000 */
[----:B------:R-:W-:Y:S01]  /*7ed0*/  ULDC UR4, c[0x0][0x154] ;  /* 0x0000550000047ab9 */ /* 0x000fe20000000800 */
[-C--:B------:R-:W-:Y:S02]  /*7ee0*/  IMAD R0, R5, R14.reuse, RZ ;  /* 0x0000000e05007224 */ /* 0x080fe400078e02ff */
[C---:B------:R-:W-:Y:S01]  /*7ef0*/  IMAD.WIDE.U32 R4, R3.reuse, R14, R16 ;  /* 0x0000000e03047225 */ /* 0x040fe200078e0010 */
[----:B------:R-:W2:Y:S01]  /*7f00*/  LDC R8, c[0x0][0x608] ;  /* 0x00018200ff087b82 */ /* 0x000ea20000000800 */
[----:B------:R-:W3:Y:S02]  /*7f10*/  F2I.U32.TRUNC.NTZ R7, R7 ;  /* 0x0000000700077305 */ /* 0x000ee4000020f000 */
[----:B------:R-:W-:Y:S01]  /*7f20*/  IMAD R3, R3, R15, R0 ;  /* 0x0000000f03037224 */ /* 0x000fe200078e0200 */
[----:B------:R-:W-:-:S03]  /*7f30*/  I2FP.F32.U32 R0, R20 ;  /* 0x0000001400007245 */ /* 0x000fc60000201000 */
[----:B------:R-:W-:Y:S01]  /*7f40*/  IMAD.IADD R3, R5, 0x1, R3 ;  /* 0x0000000105037824 */ /* 0x000fe200078e0203 */
[----:B------:R-:W4:Y:S01]  /*7f50*/  LDC R11, c[0x0][0x658] ;  /* 0x00019600ff0b7b82 */ /* 0x000f220000000800 */
[----:B0-----:R-:W-:-:S04]  /*7f60*/  ISETP.NE.U32.AND P0, PT, R26, RZ, PT ;  /* 0x000000ff1a00720c */ /* 0x001fc80003f05070 */
[----:B------:R-:W-:-:S03]  /*7f70*/  ISETP.NE.AND.EX P0, PT, R27, RZ, PT, P0 ;  /* 0x000000ff1b00720c */ /* 0x000fc60003f05300 */
[----:B------:R-:W0:Y:S01]  /*7f80*/  LDC R9, c[0x0][0x144] ;  /* 0x00005100ff097b82 */ /* 0x000e220000000800 */
[-C--:B-1----:R-:W-:Y:S01]  /*7f90*/  SHF.R.U64 R10, R4, R6.reuse, R3 ;  /* 0x00000006040a7219 */ /* 0x082fe20000001203 */
[----:B---3--:R-:W-:Y:S01]  /*7fa0*/  IMAD.MOV R7, RZ, RZ, -R7 ;  /* 0x000000ffff077224 */ /* 0x008fe200078e0a07 */
[----:B------:R-:W-:Y:S01]  /*7fb0*/  SHF.R.U32.HI R3, RZ, R6, R3 ;  /* 0x00000006ff037219 */ /* 0x000fe20000011603 */
[----:B------:R-:W-:-:S04]  /*7fc0*/  FMUL R6, R0, UR4 ;  /* 0x0000000400067c20 */ /* 0x000fc80008400000 */
[----:B------:R-:W1:Y:S01]  /*7fd0*/  LDC R21, c[0x0][0x148] ;  /* 0x00005200ff157b82 */ /* 0x000e620000000800 */
[----:B------:R3:W0:Y:S01]  /*7fe0*/  F2I.U32.TRUNC.NTZ R14, R6 ;  /* 0x00000006000e7305 */ /* 0x000622000020f000 */
[-CC-:B--2---:R-:W-:Y:S02]  /*7ff0*/  SHF.R.U64 R13, R10, R8.reuse, R3.reuse ;  /* 0x000000080a0d7219 */ /* 0x184fe40000001203 */
[----:B------:R-:W-:-:S04]  /*8000*/  SHF.R.U32.HI R0, RZ, R8, R3 ;  /* 0x00000008ff007219 */ /* 0x000fc80000011603 */
[----:B------:R-:W2:Y:S01]  /*8010*/  LDC R24, c[0x0][0x600] ;  /* 0x00018000ff187b82 */ /* 0x000ea20000000800 */
[-CC-:B----4-:R-:W-:Y:S02]  /*8020*/  SHF.R.U64 R15, R13, R11.reuse, R0.reuse ;  /* 0x0000000b0d0f7219 */ /* 0x190fe40000001200 */
[----:B------:R-:W-:-:S03]  /*8030*/  SHF.R.U32.HI R5, RZ, R11, R0 ;  /* 0x0000000bff057219 */ /* 0x000fc60000011600 */
[----:B------:R-:W-:Y:S02]  /*8040*/  IMAD.MOV.U32 R4, RZ, RZ, R15 ;  /* 0x000000ffff047224 */ /* 0x000fe400078e000f */
[----:B------:R-:W4:Y:S01]  /*8050*/  LDC R28, c[0x0][0x648] ;  /* 0x00019200ff1c7b82 */ /* 0x000f220000000800 */
[----:B0-----:R-:W-:-:S07]  /*8060*/  IMAD R25, R9, R7, R12 ;  /* 0x0000000709197224 */ /* 0x001fce00078e020c */
[----:B------:R-:W0:Y:S08]  /*8070*/  LDC R29, c[0x0][0x638] ;  /* 0x00018e00ff1d7b82 */ /* 0x000e300000000800 */
[----:B------:R-:W0:Y:S01]  /*8080*/  LDC R30, c[0x0][0x610] ;  /* 0x00018400ff1e7b82 */ /* 0x000e220000000800 */
[----:B-123--:R-:W-:Y:S05]  /*8090*/  @!P0 BRA `(.L_x_197) ;  /* 0x0000000000288947 */ /* 0x00efea0003800000 */
[----:B------:R-:W1:Y:S02]  /*80a0*/  LDC R0, c[0x0][0x64c] ;  /* 0x00019300ff007b82 */ /* 0x000e640000000800 */
[----:B-1----:R-:W-:-:S05]  /*80b0*/  IADD3 R3, P0, R15, R0, RZ ;  /* 0x000000000f037210 */ /* 0x002fca0007f1e0ff */
        /* <DEDUP_REMOVED lines=8> */
.L_x_197:
[----:B------:R-:W-:Y:S01]  /*8140*/  ISETP.NE.AND P0, PT, R2, 0x1, PT ;  /* 0x000000010200780c */ /* 0x000fe20003f05270 */
[----:B------:R-:W-:Y:S01]  /*8150*/  IMAD.MOV R14, RZ, RZ, -R14 ;  /* 0x000000ffff0e7224 */ /* 0x000fe200078e0a0e */
[----:B----4-:R-:W-:Y:S01]  /*8160*/  SHF.R.U64 R3, R4, R28, R5 ;  /* 0x0000001c04037219 */ /* 0x010fe20000001205 */
[----:B------:R-:W-:Y:S01]  /*8170*/  VIADD R5, R24, 0xffffffff ;  /* 0xffffffff18057836 */ /* 0x000fe20000000000 */
[----:B------:R-:W-:-:S03]  /*8180*/  LOP3.LUT R0, R13, R114, RZ, 0xc0, !PT ;  /* 0x000000720d007212 */ /* 0x000fc600078ec0ff */
[----:B------:R-:W-:Y:S01]  /*8190*/  IMAD.MOV R4, RZ, RZ, -R3 ;  /* 0x000000ffff047224 */ /* 0x000fe200078e0a03 */
[----:B------:R-:W-:Y:S01]  /*81a0*/  LOP3.LUT R10, R10, R5, RZ, 0xc0, !PT ;  /* 0x000000050a0a7212 */ /* 0x000fe200078ec0ff */
[----:B------:R-:W-:Y:S02]  /*81b0*/  IMAD R0, R111, R3, R0 ;  /* 0x000000036f007224 */ /* 0x000fe400078e0200 */
[----:B0-----:R-:W-:Y:S02]  /*81c0*/  IMAD R3, R4, R29, R15 ;  /* 0x0000001d04037224 */ /* 0x001fe400078e020f */
[----:B------:R-:W-:Y:S02]  /*81d0*/  @P0 IMAD R25, R21, R14, R20 ;  /* 0x0000000e15190224 */ /* 0x000fe400078e0214 */
[----:B------:R-:W-:Y:S02]  /*81e0*/  IMAD R5, R3, R24, R10 ;  /* 0x0000001803057224 */ /* 0x000fe400078e020a */
[----:B------:R-:W-:-:S02]  /*81f0*/  IMAD R0, R0, R30, R25 ;  /* 0x0000001e00007224 */ /* 0x000fc400078e0219 */
[----:B------:R-:W-:-:S03]  /*8200*/  IMAD.MOV.U32 R4, RZ, RZ, 0x1 ;  /* 0x00000001ff047424 */ /* 0x000fc600078e00ff */
[----:B------:R-:W-:Y:S02]  /*8210*/  SEL R106, R5, R0, !P0 ;  /* 0x00000000056a7207 */ /* 0x000fe40004000000 */
[----:B------:R-:W-:Y:S02]  /*8220*/  PRMT R3, R4, 0x7610, R3 ;  /* 0x0000761004037816 */ /* 0x000fe40000000003 */
[----:B------:R-:W-:-:S07]  /*8230*/  SEL R0, R0, R5, !P0 ;  /* 0x0000000500007207 */ /* 0x000fce0004000000 */
.L_x_195:
[----:B------:R-:W-:Y:S01]  /*8240*/  LOP3.LUT P0, RZ, R3, 0xff, RZ, 0xc0, !PT ;  /* 0x000000ff03ff7812 */ /* 0x000fe2000780c0ff */
[----:B------:R-:W-:Y:S01]  /*8250*/  UIMAD.WIDE.U32 UR4, UR37, -0x55555555, URZ ;  /* 0xaaaaaaab250478a5 */ /* 0x000fe2000f8e003f */
[----:B------:R-:W-:-:S03]  /*8260*/  IMAD.MOV.U32 R107, RZ, RZ, R0 ;  /* 0x000000ffff6b7224 */ /* 0x000fc600078e0000 */
[----:B------:R-:W-:-:S04]  /*8270*/  USHF.R.U32.HI UR4, URZ, 0x2, UR5 ;  /* 0x000000023f047899 */ /* 0x000fc80008011605 */
[----:B------:R-:W-:-:S04]  /*8280*/  UIMAD UR37, UR4, -0x6, UR37 ;  /* 0xfffffffa042578a4 */ /* 0x000fc8000f8e0225 */
[----:B------:R-:W-:Y:S08]  /*8290*/  @P0 BRA `(.L_x_198) ;  /* 0xffffff9000740947 */ /* 0x000ff0000383ffff */
[----:B------:R-:W-:Y:S05]  /*82a0*/  EXIT ;  /* 0x000000000000794d */ /* 0x000fea0003800000 */
.L_x_7:
        /* <DEDUP_REMOVED lines=26> */
.L_x_200:
[----:B------:R-:W0:Y:S01]  /*8450*/  LDC.64 R32, c[0x0][0x640] ;  /* 0x00019000ff207b82 */ /* 0x000e220000000a00 */
[-CC-:B------:R-:W-:Y:S01]  /*8460*/  SHF.R.U64 R22, R14, R8.reuse, R15.reuse ;  /* 0x000000080e167219 */ /* 0x180fe2000000120f */
[----:B------:R-:W-:Y:S01]  /*8470*/  IMAD.MOV.U32 R25, RZ, RZ, 0x1 ;  /* 0x00000001ff197424 */ /* 0x000fe200078e00ff */
[----:B------:R-:W-:Y:S02]  /*8480*/  SHF.R.U32.HI R7, RZ, R8, R15 ;  /* 0x00000008ff077219 */ /* 0x000fe4000001160f */
[----:B------:R-:W-:-:S03]  /*8490*/  IADD3 R13, P0, RZ, -R22, RZ ;  /* 0x80000016ff0d7210 */ /* 0x000fc60007f1e0ff */
[----:B------:R-:W1:Y:S02]  /*84a0*/  LDC R12, c[0x0][0x618] ;  /* 0x00018600ff0c7b82 */ /* 0x000e640000000800 */
[----:B------:R-:W-:Y:S02]  /*84b0*/  IMAD.X R7, RZ, RZ, ~R7, P0 ;  /* 0x000000ffff077224 */ /* 0x000fe400000e0e07 */
[----:B------:R-:W-:-:S04]  /*84c0*/  IMAD.WIDE.U32 R10, R13, R26, R16 ;  /* 0x0000001a0d0a7225 */ /* 0x000fc800078e0010 */
[----:B------:R-:W2:Y:S01]  /*84d0*/  LDC R14, c[0x0][0x608] ;  /* 0x00018200ff0e7b82 */ /* 0x000ea20000000800 */
[----:B------:R-:W-:-:S04]  /*84e0*/  IMAD R8, R7, R26, RZ ;  /* 0x0000001a07087224 */ /* 0x000fc800078e02ff */
[----:B------:R-:W-:-:S03]  /*84f0*/  IMAD R7, R13, R27, R8 ;  /* 0x0000001b0d077224 */ /* 0x000fc600078e0208 */
[----:B------:R-:W3:Y:S01]  /*8500*/  LDC R30, c[0x0][0x658] ;  /* 0x00019600ff1e7b82 */ /* 0x000ee20000000800 */
[----:B------:R-:W-:Y:S01]  /*8510*/  IMAD.IADD R7, R11, 0x1, R7 ;  /* 0x000000010b077824 */ /* 0x000fe200078e0207 */
[----:B0-----:R-:W-:Y:S01]  /*8520*/  ISETP.NE.U32.AND P0, PT, R32, RZ, PT ;  /* 0x000000ff2000720c */ /* 0x001fe20003f05070 */
[----:B------:R-:W-:-:S03]  /*8530*/  IMAD.MOV.U32 R11, RZ, RZ, -0x1 ;  /* 0xffffffffff0b7424 */ /* 0x000fc600078e00ff */
        /* <DEDUP_REMOVED lines=8> */
[-C--:B---3--:R-:W-:Y:S02]  /*85c0*/  SHF.L.U32 R10, R11, R30.reuse, RZ ;  /* 0x0000001e0b0a7219 */ /* 0x088fe400000006ff */
[--C-:B------:R-:W-:Y:S02]  /*85d0*/  SHF.R.U64 R28, R26, R30, R7.reuse ;  /* 0x0000001e1a1c7219 */ /* 0x100fe40000001207 */
[----:B------:R-:W-:Y:S02]  /*85e0*/  LOP3.LUT R27, RZ, R10, RZ, 0x33, !PT ;  /* 0x0000000aff1b7212 */ /* 0x000fe400078e33ff */
[----:B------:R-:W-:Y:S01]  /*85f0*/  SHF.R.U32.HI R11, RZ, R30, R7 ;  /* 0x0000001eff0b7219 */ /* 0x000fe20000011607 */
[----:B------:R-:W3:Y:S01]  /*8600*/  LDC R29, c[0x0][0x610] ;  /* 0x00018400ff1d7b82 */ /* 0x000ee20000000800 */
[----:B------:R-:W-:Y:S01]  /*8610*/  IMAD.MOV.U32 R10, RZ, RZ, R28 ;  /* 0x000000ffff0a7224 */ /* 0x000fe200078e001c */
[----:B------:R-:W-:Y:S06]  /*8620*/  @!P0 BRA `(.L_x_201) ;  /* 0x0000000000288947 */ /* 0x000fec0003800000 */
        /* <DEDUP_REMOVED lines=10> */
.L_x_201:
[----:B------:R-:W-:Y:S02]  /*86d0*/  ISETP.NE.AND P0, PT, R2, 0x1, PT ;  /* 0x000000010200780c */ /* 0x000fe40003f05270 */
[----:B-1----:R-:W-:Y:S01]  /*86e0*/  SHF.R.U64 R8, R10, R8, R11 ;  /* 0x000000080a087219 */ /* 0x002fe2000000120b */
[----:B0-----:R-:W-:Y:S01]  /*86f0*/  VIADD R11, R21, 0xffffffff ;  /* 0xffffffff150b7836 */ /* 0x001fe20000000000 */
[----:B------:R-:W-:Y:S02]  /*8700*/  SHF.L.U32 R25, R25, R30, RZ ;  /* 0x0000001e19197219 */ /* 0x000fe400000006ff */
[----:B------:R-:W-:Y:S01]  /*8710*/  LOP3.LUT R5, R26, R27, RZ, 0xc0, !PT ;  /* 0x0000001b1a057212 */ /* 0x000fe200078ec0ff */
[----:B------:R-:W-:-:S04]  /*8720*/  IMAD.MOV R7, RZ, RZ, -R8 ;  /* 0x000000ffff077224 */ /* 0x000fc800078e0a08 */
[----:B------:R-:W-:Y:S02]  /*8730*/  IMAD R5, R25, R8, R5 ;  /* 0x0000000819057224 */ /* 0x000fe400078e0205 */
[----:B------:R-:W-:Y:S01]  /*8740*/  @P0 IMAD R6, R9, R24, R4 ;  /* 0x0000001809060224 */ /* 0x000fe200078e0204 */
[----:B------:R-:W-:Y:S01]  /*8750*/  LOP3.LUT R9, R20, R11, RZ, 0xc0, !PT ;  /* 0x0000000b14097212 */ /* 0x000fe200078ec0ff */
[----:B--2---:R-:W-:Y:S02]  /*8760*/  IMAD R4, R7, R23, R28 ;  /* 0x0000001707047224 */ /* 0x004fe400078e021c */
[----:B---3--:R-:W-:Y:S02]  /*8770*/  IMAD R6, R5, R29, R6 ;  /* 0x0000001d05067224 */ /* 0x008fe400078e0206 */
[----:B------:R-:W-:Y:S02]  /*8780*/  IMAD R5, R4, R21, R9 ;  /* 0x0000001504057224 */ /* 0x000fe400078e0209 */
[----:B------:R-:W-:-:S02]  /*8790*/  IMAD.MOV.U32 R8, RZ, RZ, 0x1 ;  /* 0x00000001ff087424 */ /* 0x000fc400078e00ff */
[----:B------:R-:W-:Y:S01]  /*87a0*/  IMAD.MOV.U32 R7, RZ, RZ, R22 ;  /* 0x000000ffff077224 */ /* 0x000fe200078e0016 */
[----:B------:R-:W-:Y:S02]  /*87b0*/  SEL R21, R5, R6, !P0 ;  /* 0x0000000605157207 */ /* 0x000fe40004000000 */
[----:B------:R-:W-:-:S07]  /*87c0*/  SEL R20, R6, R5, !P0 ;  /* 0x0000000506147207 */ /* 0x000fce0004000000 */
.L_x_199:
[----:B------:R-:W-:-:S08]  /*87d0*/  NOP ;  /* 0x0000000000007918 */ /* 0x000fd00000000000 */
[----:B------:R-:W0:-:S00]  /*87e0*/  USETMAXREG.DEALLOC.CTAPOOL 0x28 ;  /* 0x00000028000079c8 */ /* 0x000e0000080e0500 */
[----:B0-----:R-:W-:-:S13]  /*87f0*/  ISETP.NE.AND P0, PT, R3, RZ, PT ;  /* 0x000000ff0300720c */ /* 0x001fda0003f05270 */
[----:B------:R-:W-:Y:S05]  /*8800*/  @P0 EXIT ;  /* 0x000000000000094d */ /* 0x000fea0003800000 */
[----:B------:R-:W-:Y:S01]  /*8810*/  LOP3.LUT P0, RZ, R8, 0xff, RZ, 0xc0, !PT ;  /* 0x000000ff08ff7812 */ /* 0x000fe2000780c0ff */
[----:B------:R-:W-:Y:S02]  /*8820*/  IMAD.MOV.U32 R3, RZ, RZ, 0x1 ;  /* 0x00000001ff037424 */ /* 0x000fe400078e00ff */
[----:B------:R-:W-:-:S10]  /*8830*/  IMAD.MOV.U32 R8, RZ, RZ, RZ ;  /* 0x000000ffff087224 */ /* 0x000fd400078e00ff */
[----:B------:R-:W-:Y:S05]  /*8840*/  @!P0 BRA `(.L_x_202) ;  /* 0x0000000c00288947 */ /* 0x000fea0003800000 */
[----:B------:R-:W0:Y:S01]  /*8850*/  LDC R3, c[0x0][0x28c] ;  /* 0x0000a300ff037b82 */ /* 0x000e220000000800 */
[----:B------:R-:W1:Y:S01]  /*8860*/  S2R R10, SR_CgaCtaId ;  /* 0x00000000000a7919 */ /* 0x000e620000008800 */
[----:B------:R-:W-:Y:S01]  /*8870*/  IMAD.MOV.U32 R13, RZ, RZ, 0x1400 ;  /* 0x00001400ff0d7424 */ /* 0x000fe200078e00ff */
[----:B------:R-:W-:Y:S01]  /*8880*/  ULDC UR5, c[0x0][0x658] ;  /* 0x0001960000057ab9 */ /* 0x000fe20000000800 */
[----:B------:R-:W-:Y:S01]  /*8890*/  UMOV UR6, 0xffffffff ;  /* 0xffffffff00067882 */ /* 0x000fe20000000000 */
[----:B------:R-:W-:Y:S01]  /*88a0*/  BSSY B0, `(.L_x_202) ;  /* 0x00000c4000007945 */ /* 0x000fe20003800000 */
[----:B------:R-:W-:Y:S01]  /*88b0*/  USHF.L.U32 UR6, UR6, UR5, URZ ;  /* 0x0000000506067299 */ /* 0x000fe2000800063f */
[----:B------:R-:W-:Y:S01]  /*88c0*/  IMAD.MOV.U32 R12, RZ, RZ, 0x1 ;  /* 0x00000001ff0c7424 */ /* 0x000fe200078e00ff */
[----:B------:R-:W-:Y:S01]  /*88d0*/  LOP3.LUT R9, R18, 0x2, RZ, 0xfc, !PT ;  /* 0x0000000212097812 */ /* 0x000fe200078efcff */
[----:B------:R-:W-:Y:S01]  /*88e0*/  IMAD.MOV.U32 R8, RZ, RZ, RZ ;  /* 0x000000ffff087224 */ /* 0x000fe200078e00ff */
[----:B------:R-:W-:Y:S01]  /*88f0*/  ULDC UR4, c[0x0][0x600] ;  /* 0x0001800000047ab9 */ /* 0x000fe20000000800 */
[----:B------:R-:W-:Y:S01]  /*8900*/  UMOV UR7, 0x1 ;  /* 0x0000000100077882 */ /* 0x000fe20000000000 */
[----:B------:R-:W-:-:S02]  /*8910*/  UIADD3 UR15, UR4, -0x1, URZ ;  /* 0xffffffff040f7890 */ /* 0x000fc4000fffe03f */
[----:B------:R-:W-:Y:S02]  /*8920*/  USHF.L.U32 UR17, UR7, UR5, URZ ;  /* 0x0000000507117299 */ /* 0x000fe4000800063f */
[----:B------:R-:W-:Y:S01]  /*8930*/  ULOP3.LUT UR16, URZ, UR6, URZ, 0x33, !UPT ;  /* 0x000000063f107292 */ /* 0x000fe2000f8e333f */
[----:B------:R-:W-:Y:S01]  /*8940*/  ULDC.64 UR20, c[0x0][0x198] ;  /* 0x0000660000147ab9 */ /* 0x000fe20000000a00 */
[----:B0-----:R-:W-:-:S05]  /*8950*/  VIADD R3, R3, 0x7f ;  /* 0x0000007f03037836 */ /* 0x001fca0000000000 */
[----:B------:R-:W-:-:S04]  /*8960*/  SHF.R.S32.HI R4, RZ, 0x1f, R3 ;  /* 0x0000001fff047819 */ /* 0x000fc80000011403 */
[----:B------:R-:W-:Y:S01]  /*8970*/  LEA.HI R4, R4, R3, RZ, 0x7 ;  /* 0x0000000304047211 */ /* 0x000fe200078f38ff */
[----:B------:R-:W-:Y:S01]  /*8980*/  IMAD.MOV.U32 R3, RZ, RZ, 0x1 ;  /* 0x00000001ff037424 */ /* 0x000fe200078e00ff */
[----:B-1----:R-:W-:Y:S02]  /*8990*/  LOP3.LUT R10, R10, 0x1, RZ, 0xc0, !PT ;  /* 0x000000010a0a7812 */ /* 0x002fe400078ec0ff */
[----:B------:R-:W-:-:S03]  /*89a0*/  SHF.R.S32.HI R11, RZ, 0x7, R4 ;  /* 0x00000007ff0b7819 */ /* 0x000fc60000011404 */
[----:B------:R-:W-:Y:S02]  /*89b0*/  IMAD R13, R10, R13, 0x24180 ;  /* 0x000241800a0d7424 */ /* 0x000fe400078e020d */
[----:B------:R-:W-:-:S07]  /*89c0*/  VIADD R19, R11, 0x1 ;  /* 0x000000010b137836 */ /* 0x000fce0000000000 */
.L_x_213:
[----:B------:R-:W-:-:S03]  /*89d0*/  UMOV UR4, 0xffffffff ;  /* 0xffffffff00047882 */ /* 0x000fc60000000000 */
[----:B------:R-:W-:Y:S05]  /*89e0*/  BRA.DIV UR4, `(.L_x_203) ;  /* 0x0000000e04f07947 */ /* 0x000fea000b800000 */
[----:B------:R-:W-:-:S13]  /*89f0*/  ELECT P6, URZ, PT ;  /* 0x00000000003f782f */ /* 0x000fda00038c0000 */
.L_x_226:
[----:B------:R-:W0:Y:S01]  /*8a00*/  LDC R4, c[0x0][0x28c] ;  /* 0x0000a300ff047b82 */ /* 0x000e220000000800 */
[----:B------:R-:W-:Y:S01]  /*8a10*/  BSSY B1, `(.L_x_204) ;  /* 0x0000039000017945 */ /* 0x000fe20003800000 */
[----:B0-----:R-:W-:-:S13]  /*8a20*/  ISETP.LT.OR P6, PT, R4, 0x1, !P6 ;  /* 0x000000010400780c */ /* 0x001fda00077c1670 */
[----:B------:R-:W-:Y:S05]  /*8a30*/  @P6 BRA `(.L_x_205) ;  /* 0x0000000000d86947 */ /* 0x000fea0003800000 */
[----:B------:R-:W-:Y:S02]  /*8a40*/  IMAD R21, R21, 0x2, R10 ;  /* 0x0000000215157824 */ /* 0x000fe400078e020a */
[----:B------:R-:W-:Y:S02]  /*8a50*/  IMAD R20, R20, 0xc0, RZ ;  /* 0x000000c014147824 */ /* 0x000fe400078e02ff */
[----:B------:R-:W-:Y:S02]  /*8a60*/  IMAD.MOV.U32 R22, RZ, RZ, RZ ;  /* 0x000000ffff167224 */ /* 0x000fe400078e00ff */
[----:B------:R-:W-:Y:S02]  /*8a70*/  IMAD.MOV.U32 R4, RZ, RZ, R19 ;  /* 0x000000ffff047224 */ /* 0x000fe400078e0013 */
[----:B------:R-:W-:Y:S02]  /*8a80*/  IMAD.MOV.U32 R5, RZ, RZ, R3 ;  /* 0x000000ffff057224 */ /* 0x000fe400078e0003 */
[----:B------:R-:W-:-:S02]  /*8a90*/  IMAD.MOV.U32 R6, RZ, RZ, R8 ;  /* 0x000000ffff067224 */ /* 0x000fc400078e0008 */
[----:B------:R-:W-:-:S07]  /*8aa0*/  IMAD R21, R21, 0x28, RZ ;  /* 0x0000002815157824 */ /* 0x000fce00078e02ff */
.L_x_208:
[----:B------:R-:W0:Y:S01]  /*8ab0*/  S2R R15, SR_CgaCtaId ;  /* 0x00000000000f7919 */ /* 0x000e220000008800 */
[----:B------:R-:W-:Y:S02]  /*8ac0*/  MOV R14, 0x400 ;  /* 0x00000400000e7802 */ /* 0x000fe40000000f00 */
[----:B------:R-:W-:Y:S02]  /*8ad0*/  ISETP.NE.AND P1, PT, R0, RZ, PT ;  /* 0x000000ff0000720c */ /* 0x000fe40003f25270 */
[----:B0-----:R-:W-:Y:S02]  /*8ae0*/  LEA R25, R15, R14, 0x18 ;  /* 0x0000000e0f197211 */ /* 0x001fe400078ec0ff */
[----:B------:R-:W-:-:S09]  /*8af0*/  SHF.L.U32 R14, R5, 0x1f, RZ ;  /* 0x0000001f050e7819 */ /* 0x000fd200000006ff */
[----:B------:R-:W0:Y:S01]  /*8b00*/  @!P1 LDC R15, c[0x0][0x500] ;  /* 0x00014000ff0f9b82 */ /* 0x000e220000000800 */
[----:B------:R-:W-:-:S04]  /*8b10*/  IMAD R23, R6, 0x8, R25 ;  /* 0x0000000806177824 */ /* 0x000fc800078e0219 */
[----:B------:R-:W1:Y:S02]  /*8b20*/  SYNCS.PHASECHK.TRANS64.TRYWAIT P0, [R23+URZ+0x30], R14 ;  /* 0x0000300e170075a7 */ /* 0x000e64000800017f */
[----:B-1----:R-:W-:Y:S05]  /*8b30*/  @!P0 BRA `(.L_x_206) ;  /* 0x0000000c00bc8947 */ /* 0x002fea0003800000 */
.L_x_227:
[----:B-1----:R-:W-:Y:S01]  /*8b40*/  PRMT R14, R9, 0x9910, RZ ;  /* 0x00009910090e7816 */ /* 0x002fe200000000ff */
[----:B0-----:R0:W-:Y:S03]  /*8b50*/  @!P1 SYNCS.ARRIVE.TRANS64 RZ, [R23+URZ], R15 ;  /* 0x0000000f17ff99a7 */ /* 0x0011e6000800003f */
[----:B------:R-:W-:-:S13]  /*8b60*/  ISETP.NE.AND P0, PT, R14, 0x2, PT ;  /* 0x000000020e00780c */ /* 0x000fda0003f05270 */
[----:B0-----:R-:W-:Y:S05]  /*8b70*/  @P0 BRA `(.L_x_207) ;  /* 0x0000000000040947 */ /* 0x001fea0003800000 */
[----:B------:R-:W-:Y:S01]  /*8b80*/  BPT.TRAP 0x1 ;  /* 0x000000040000795c */ /* 0x000fe20000300000 */
.L_x_207:
[----:B------:R-:W-:Y:S01]  /*8b90*/  IMAD R14, R6, 0x6000, R25 ;  /* 0x00006000060e7824 */ /* 0x000fe200078e0219 */
[----:B------:R-:W-:Y:S01]  /*8ba0*/  R2UR UR13, R25 ;  /* 0x00000000190d72ca */ /* 0x000fe200000e0000 */
[----:B------:R-:W-:Y:S01]  /*8bb0*/  VIADD R4, R4, 0xffffffff ;  /* 0xffffffff04047836 */ /* 0x000fe20000000000 */
[----:B------:R-:W-:Y:S01]  /*8bc0*/  R2UR UR9, R23 ;  /* 0x00000000170972ca */ /* 0x000fe200000e0000 */
[----:B------:R-:W-:Y:S01]  /*8bd0*/  UIADD3 UR4, UP0, UR20, 0xf0, URZ ;  /* 0x000000f014047890 */ /* 0x000fe2000ff1e03f */
[----:B------:R-:W-:Y:S01]  /*8be0*/  R2UR UR5, R14 ;  /* 0x000000000e0572ca */ /* 0x000fe200000e0000 */
[----:B------:R-:W-:Y:S01]  /*8bf0*/  IMAD R14, R6, 0x2800, R13 ;  /* 0x00002800060e7824 */ /* 0x000fe200078e020d */
[----:B------:R-:W-:Y:S01]  /*8c00*/  R2UR UR11, R20 ;  /* 0x00000000140b72ca */ /* 0x000fe200000e0000 */
[----:B------:R-:W-:Y:S01]  /*8c10*/  UIADD3 UR22, UP1, UR20, 0x1f0, URZ ;  /* 0x000001f014167890 */ /* 0x000fe2000ff3e03f */
[----:B------:R-:W-:Y:S01]  /*8c20*/  R2UR UR10, R22 ;  /* 0x00000000160a72ca */ /* 0x000fe200000e0000 */
[----:B------:R-:W-:Y:S01]  /*8c30*/  VIADD R6, R6, 0x1 ;  /* 0x0000000106067836 */ /* 0x000fe20000000000 */
[----:B------:R-:W-:Y:S01]  /*8c40*/  R2UR UR8, R14 ;  /* 0x000000000e0872ca */ /* 0x000fe200000e0000 */
[----:B------:R-:W-:Y:S01]  /*8c50*/  UIADD3.X UR23, URZ, UR21, URZ, UP1, !UPT ;  /* 0x000000153f177290 */ /* 0x000fe20008ffe43f */
[----:B------:R-:W-:Y:S01]  /*8c60*/  R2UR UR12, R7 ;  /* 0x00000000070c72ca */ /* 0x000fe200000e0000 */
[----:B------:R-:W-:Y:S01]  /*8c70*/  UMOV UR6, 0x0 ;  /* 0x0000000000067882 */ /* 0x000fe20000000000 */
[----:B------:R-:W-:Y:S01]  /*8c80*/  R2UR UR18, R21 ;  /* 0x00000000151272ca */ /* 0x000fe200000e0000 */
[----:B------:R-:W-:Y:S01]  /*8c90*/  UMOV UR7, 0x10000000 ;  /* 0x1000000000077882 */ /* 0x000fe20000000000 */
[----:B------:R-:W-:Y:S01]  /*8ca0*/  ISETP.GT.AND P1, PT, R4, 0x1, PT ;  /* 0x000000010400780c */ /* 0x000fe20003f24270 */
[----:B------:R-:W-:Y:S01]  /*8cb0*/  UIADD3 UR14, UR5, 0x180, URZ ;  /* 0x00000180050e7890 */ /* 0x000fe2000fffe03f */
[----:B------:R-:W-:Y:S01]  /*8cc0*/  ISETP.NE.AND P0, PT, R6, 0x6, PT ;  /* 0x000000060600780c */ /* 0x000fe20003f05270 */
[----:B------:R-:W-:Y:S01]  /*8cd0*/  UIADD3.X UR5, URZ, UR21, URZ, UP0, !UPT ;  /* 0x000000153f057290 */ /* 0x000fe200087fe43f */
[----:B------:R-:W-:Y:S01]  /*8ce0*/  VIADD R22, R22, 0x80 ;  /* 0x0000008016167836 */ /* 0x000fe20000000000 */
[----:B------:R-:W-:Y:S01]  /*8cf0*/  UMOV UR19, 0x30000 ;  /* 0x0003000000137882 */ /* 0x000fe20000000000 */
[----:B------:R-:W-:Y:S01]  /*8d00*/  SEL R14, RZ, 0x1, P0 ;  /* 0x00000001ff0e7807 */ /* 0x000fe20000000000 */
[----:B------:R-:W-:Y:S01]  /*8d10*/  UIADD3 UR13, UR13, UR8, URZ ;  /* 0x000000080d0d7290 */ /* 0x000fe2000fffe03f */
[----:B------:R-:W-:-:S02]  /*8d20*/  SEL R6, R6, RZ, P0 ;  /* 0x000000ff06067207 */ /* 0x000fc40000000000 */
[----:B------:R-:W-:Y:S01]  /*8d30*/  UMOV UR8, UR14 ;  /* 0x0000000e00087c82 */ /* 0x000fe20008000000 */
[----:B------:R-:W-:Y:S01]  /*8d40*/  LOP3.LUT R5, R5, R14, RZ, 0x3c, !PT ;  /* 0x0000000e05057212 */ /* 0x000fe200078e3cff */
[----:B------:R0:W-:Y:S02]  /*8d50*/  UTMALDG.3D [UR8], [UR4], desc[UR6] ;  /* 0x00000608040075b4 */ /* 0x0001e40008011000 */
[----:B0-----:R-:W-:Y:S01]  /*8d60*/  UMOV UR11, UR18 ;  /* 0x00000012000b7c82 */ /* 0x001fe20008000000 */
[----:B------:R-:W-:Y:S02]  /*8d70*/  UMOV UR8, UR13 ;  /* 0x0000000d00087c82 */ /* 0x000fe40008000000 */
[----:B------:R0:W-:Y:S02]  /*8d80*/  UTMALDG.3D.MULTICAST [UR8], [UR22], UR19, desc[UR6] ;  /* 0x00000608160073b4 */ /* 0x0001e40008011813 */
[----:B0-----:R-:W-:Y:S05]  /*8d90*/  @P1 BRA `(.L_x_208) ;  /* 0xfffffffc00441947 */ /* 0x001fea000383ffff */
.L_x_205:
[----:B------:R-:W-:Y:S05]  /*8da0*/  BSYNC B1 ;  /* 0x0000000000017941 */ /* 0x000fea0003800000 */
.L_x_204:
[----:B------:R-:W-:Y:S01]  /*8db0*/  LOP3.LUT P1, RZ, R12, 0xff, RZ, 0xc0, !PT ;  /* 0x000000ff0cff7812 */ /* 0x000fe2000782c0ff */
[C---:B------:R-:W-:Y:S01]  /*8dc0*/  IMAD.IADD R7, R11.reuse, 0x1, R8 ;  /* 0x000000010b077824 */ /* 0x040fe200078e0208 */
[----:B------:R-:W-:Y:S01]  /*8dd0*/  ULDC.64 UR4, c[0x0][0x650] ;  /* 0x0001940000047ab9 */ /* 0x000fe20000000a00 */
[----:B------:R-:W-:Y:S01]  /*8de0*/  ISETP.GE.U32.AND P2, PT, R11, 0x6, PT ;  /* 0x000000060b00780c */ /* 0x000fe20003f46070 */
[----:B------:R-:W-:Y:S01]  /*8df0*/  BSSY B1, `(.L_x_209) ;  /* 0x000006c000017945 */ /* 0x000fe20003800000 */
[----:B------:R-:W-:Y:S01]  /*8e00*/  IMAD.MOV.U32 R20, RZ, RZ, -0x1 ;  /* 0xffffffffff147424 */ /* 0x000fe200078e00ff */
[----:B------:R-:W-:Y:S01]  /*8e10*/  ISETP.GT.U32.AND P0, PT, R7, 0x5, PT ;  /* 0x000000050700780c */ /* 0x000fe20003f04070 */
[----:B------:R-:W-:Y:S01]  /*8e20*/  IMAD.MOV.U32 R21, RZ, RZ, -0x1 ;  /* 0xffffffffff157424 */ /* 0x000fe200078e00ff */
[----:B------:R-:W-:Y:S02]  /*8e30*/  PRMT R12, RZ, 0x7610, R12 ;  /* 0x00007610ff0c7816 */ /* 0x000fe4000000000c */
[----:B------:R-:W-:-:S03]  /*8e40*/  ISETP.LT.U32.AND P0, PT, R11, 0x6, P0 ;  /* 0x000000060b00780c */ /* 0x000fc60000701070 */
[----:B------:R-:W0:Y:S01]  /*8e50*/  @P1 S2R R5, SR_CgaCtaId ;  /* 0x0000000000051919 */ /* 0x000e220000008800 */
[----:B------:R-:W-:-:S04]  /*8e60*/  @P1 MOV R4, 0x400 ;  /* 0x0000040000041802 */ /* 0x000fc80000000f00 */
[----:B0-----:R-:W-:Y:S01]  /*8e70*/  @P1 LEA R6, R5, R4, 0x18 ;  /* 0x0000000405061211 */ /* 0x001fe200078ec0ff */
[----:B------:R-:W-:Y:S01]  /*8e80*/  IMAD.WIDE.U32 R4, R7, -0x55555555, RZ ;  /* 0xaaaaaaab07047825 */ /* 0x000fe200078e00ff */
[----:B------:R-:W-:Y:S02]  /*8e90*/  SEL R4, RZ, 0x1, !P0 ;  /* 0x00000001ff047807 */ /* 0x000fe40004000000 */
[----:B------:R0:W-:Y:S01]  /*8ea0*/  @P1 SYNCS.ARRIVE.TRANS64.A1T0 RZ, [R6+URZ+0x78], RZ ;  /* 0x000078ff06ff19a7 */ /* 0x0001e2000810003f */
[----:B------:R-:W-:Y:S02]  /*8eb0*/  IADD3 R16, P1, R16, UR42, RZ ;  /* 0x0000002a10107c10 */ /* 0x000fe4000ff3e0ff */
[----:B------:R-:W-:Y:S02]  /*8ec0*/  LOP3.LUT R3, R3, R4, RZ, 0x3c, !PT ;  /* 0x0000000403037212 */ /* 0x000fe400078e3cff */
[----:B------:R-:W-:Y:S02]  /*8ed0*/  IADD3.X R17, R17, UR38, RZ, P1, !PT ;  /* 0x0000002611117c10 */ /* 0x000fe40008ffe4ff */
[----:B------:R-:W-:-:S02]  /*8ee0*/  ISETP.GE.U32.AND P0, PT, R16, UR4, PT ;  /* 0x0000000410007c0c */ /* 0x000fc4000bf06070 */
[----:B0-----:R-:W-:Y:S02]  /*8ef0*/  SHF.R.U32.HI R6, RZ, 0x2, R5 ;  /* 0x00000002ff067819 */ /* 0x001fe40000011605 */
[----:B------:R-:W-:Y:S02]  /*8f00*/  ISETP.GE.U32.AND.EX P0, PT, R17, UR5, PT, P0 ;  /* 0x0000000511007c0c */ /* 0x000fe4000bf06100 */
[----:B------:R-:W-:Y:S01]  /*8f10*/  @P2 LOP3.LUT R3, R3, 0x1, R6, 0x78, !PT ;  /* 0x0000000103032812 */ /* 0x000fe200078e7806 */
[----:B------:R-:W-:Y:S01]  /*8f20*/  IMAD R8, R6, -0x6, R7 ;  /* 0xfffffffa06087824 */ /* 0x000fe200078e0207 */
[----:B------:R-:W-:Y:S01]  /*8f30*/  PRMT R4, RZ, 0x7610, R4 ;  /* 0x00007610ff047816 */ /* 0x000fe20000000004 */
[----:B------:R-:W-:-:S08]  /*8f40*/  IMAD.MOV.U32 R7, RZ, RZ, -0x1 ;  /* 0xffffffffff077424 */ /* 0x000fd000078e00ff */
[----:B------:R-:W-:Y:S05]  /*8f50*/  @P0 BRA `(.L_x_210) ;  /* 0x0000000400540947 */ /* 0x000fea0003800000 */
[----:B------:R-:W0:Y:S01]  /*8f60*/  S2R R15, SR_CTAID.X ;  /* 0x00000000000f7919 */ /* 0x000e220000002500 */
[----:B------:R-:W-:Y:S01]  /*8f70*/  ULDC.64 UR4, c[0x0][0x628] ;  /* 0x00018a0000047ab9 */ /* 0x000fe20000000a00 */
[----:B------:R-:W-:Y:S01]  /*8f80*/  ULDC UR7, c[0x0][0x630] ;  /* 0x00018c0000077ab9 */ /* 0x000fe20000000800 */
[----:B------:R-:W-:Y:S01]  /*8f90*/  ISETP.NE.U32.AND P0, PT, RZ, UR4, PT ;  /* 0x00000004ff007c0c */ /* 0x000fe2000bf05070 */
[----:B------:R-:W1:Y:S01]  /*8fa0*/  S2R R20, SR_CTAID.Y ;  /* 0x0000000000147919 */ /* 0x000e620000002600 */
[----:B------:R-:W-:Y:S01]  /*8fb0*/  ULDC UR8, c[0x0][0x150] ;  /* 0x0000540000087ab9 */ /* 0x000fe20000000800 */
[----:B------:R-:W-:Y:S01]  /*8fc0*/  IMAD.MOV.U32 R4, RZ, RZ, R16 ;  /* 0x000000ffff047224 */ /* 0x000fe200078e0010 */
[----:B------:R-:W-:Y:S01]  /*8fd0*/  ISETP.NE.AND.EX P0, PT, RZ, UR5, PT, P0 ;  /* 0x00000005ff007c0c */ /* 0x000fe2000bf05300 */
[----:B------:R-:W-:Y:S01]  /*8fe0*/  IMAD.MOV.U32 R5, RZ, RZ, R17 ;  /* 0x000000ffff057224 */ /* 0x000fe200078e0011 */
[----:B0-----:R-:W-:-:S11]  /*8ff0*/  I2FP.F32.U32 R22, R15 ;  /* 0x0000000f00167245 */ /* 0x001fd60000201000 */
[----:B------:R-:W-:Y:S05]  /*9000*/  @!P0 BRA `(.L_x_211) ;  /* 0x0000000000288947 */ /* 0x000fea0003800000 */
[----:B------:R-:W-:Y:S02]  /*9010*/  ULDC UR6, c[0x0][0x634] ;  /* 0x00018d0000067ab9 */ /* 0x000fe40000000800 */
[----:B------:R-:W-:-:S05]  /*9020*/  IADD3 R5, P0, R16, UR6, RZ ;  /* 0x0000000610057c10 */ /* 0x000fca000ff1e0ff */
[----:B------:R-:W-:-:S04]  /*9030*/  IMAD.X R21, RZ, RZ, R17, P0 ;  /* 0x000000ffff157224 */ /* 0x000fc800000e0611 */
[----:B------:R-:W-:-:S04]  /*9040*/  IMAD.WIDE.U32 R6, R21, UR4, RZ ;  /* 0x0000000415067c25 */ /* 0x000fc8000f8e00ff */
[----:B------:R-:W-:-:S04]  /*9050*/  IMAD.WIDE.U32 R6, P0, R5, UR5, R6 ;  /* 0x0000000505067c25 */ /* 0x000fc8000f800006 */
[----:B------:R-:W-:-:S04]  /*9060*/  IMAD.WIDE.U32 R4, R5, UR4, RZ ;  /* 0x0000000405047c25 */ /* 0x000fc8000f8e00ff */
[----:B------:R-:W-:Y:S01]  /*9070*/  IMAD.MOV.U32 R4, RZ, RZ, R7 ;  /* 0x000000ffff047224 */ /* 0x000fe200078e0007 */
[----:B------:R-:W-:Y:S01]  /*9080*/  IADD3 RZ, P1, R5, R6, RZ ;  /* 0x0000000605ff7210 */ /* 0x000fe20007f3e0ff */
[----:B------:R-:W-:-:S04]  /*9090*/  IMAD.X R5, RZ, RZ, RZ, P0 ;  /* 0x000000ffff057224 */ /* 0x000fc800000e06ff */
[----:B------:R-:W-:-:S08]  /*90a0*/  IMAD.WIDE.U32.X R4, R21, UR5, R4, P1 ;  /* 0x0000000515047c25 */ /* 0x000fd000088e0404 */
.L_x_211:
[--C-:B------:R-:W-:Y:S01]  /*90b0*/  SHF.R.U64 R14, R4, UR7, R5.reuse ;  /* 0x00000007040e7c19 */ /* 0x100fe20008001205 */
[----:B------:R-:W-:Y:S01]  /*90c0*/  FMUL R22, R22, UR8 ;  /* 0x0000000816167c20 */ /* 0x000fe20008400000 */
[----:B------:R-:W-:Y:S01]  /*90d0*/  SHF.R.U32.HI R4, RZ, UR7, R5 ;  /* 0x00000007ff047c19 */ /* 0x000fe20008011605 */
[----:B------:R-:W0:Y:S01]  /*90e0*/  LDC R6, c[0x0][0x144] ;  /* 0x00005100ff067b82 */ /* 0x000e220000000800 */
[----:B------:R-:W-:Y:S01]  /*90f0*/  IADD3 R5, P0, RZ, -R14, RZ ;  /* 0x8000000eff057210 */ /* 0x000fe20007f1e0ff */
[----:B------:R-:W-:Y:S01]  /*9100*/  ULDC UR6, c[0x0][0x154] ;  /* 0x0000550000067ab9 */ /* 0x000fe20000000800 */
[----:B-1----:R-:W-:Y:S01]  /*9110*/  I2FP.F32.U32 R7, R20 ;  /* 0x0000001400077245 */ /* 0x002fe20000201000 */
[----:B------:R-:W1:Y:S01]  /*9120*/  F2I.U32.TRUNC.NTZ R22, R22 ;  /* 0x0000001600167305 */ /* 0x000e62000020f000 */
[----:B------:R-:W-:Y:S01]  /*9130*/  ULDC.64 UR4, c[0x0][0x620] ;  /* 0x0001880000047ab9 */ /* 0x000fe20000000a00 */
[----:B------:R-:W-:Y:S01]  /*9140*/  IMAD.X R4, RZ, RZ, ~R4, P0 ;  /* 0x000000ffff047224 */ /* 0x000fe200000e0e04 */
[----:B------:R-:W-:Y:S01]  /*9150*/  ISETP.NE.AND P2, PT, R2, 0x1, PT ;  /* 0x000000010200780c */ /* 0x000fe20003f45270 */
[----:B------:R-:W-:Y:S01]  /*9160*/  FMUL R23, R7, UR6 ;  /* 0x0000000607177c20 */ /* 0x000fe20008400000 */
[----:B------:R-:W2:Y:S01]  /*9170*/  LDC R25, c[0x0][0x148] ;  /* 0x00005200ff197b82 */ /* 0x000ea20000000800 */
[----:B------:R-:W-:Y:S01]  /*9180*/  IMAD R4, R4, UR4, RZ ;  /* 0x0000000404047c24 */ /* 0x000fe2000f8e02ff */
[----:B------:R-:W-:-:S02]  /*9190*/  ULDC.64 UR6, c[0x0][0x640] ;  /* 0x0001900000067ab9 */ /* 0x000fc40000000a00 */
[----:B------:R-:W-:Y:S01]  /*91a0*/  ISETP.NE.U32.AND P0, PT, RZ, UR6, PT ;  /* 0x00000006ff007c0c */ /* 0x000fe2000bf05070 */
[----:B------:R-:W3:Y:S01]  /*91b0*/  F2I.U32.TRUNC.NTZ R23, R23 ;  /* 0x0000001700177305 */ /* 0x000ee2000020f000 */
[C---:B------:R-:W-:Y:S02]  /*91c0*/  IMAD R7, R5.reuse, UR5, R4 ;  /* 0x0000000505077c24 */ /* 0x040fe4000f8e0204 */
[----:B------:R-:W-:Y:S01]  /*91d0*/  IMAD.WIDE.U32 R4, R5, UR4, R16 ;  /* 0x0000000405047c25 */ /* 0x000fe2000f8e0010 */
[----:B------:R-:W-:Y:S01]  /*91e0*/  ULDC UR4, c[0x0][0x618] ;  /* 0x0001860000047ab9 */ /* 0x000fe20000000800 */
[----:B------:R-:W-:Y:S02]  /*91f0*/  ISETP.NE.AND.EX P0, PT, RZ, UR7, PT, P0 ;  /* 0x00000007ff007c0c */ /* 0x000fe4000bf05300 */
[----:B------:R-:W-:Y:S02]  /*9200*/  IMAD.IADD R5, R5, 0x1, R7 ;  /* 0x0000000105057824 */ /* 0x000fe400078e0207 */
[----:B-1----:R-:W-:-:S03]  /*9210*/  IMAD.MOV R22, RZ, RZ, -R22 ;  /* 0x000000ffff167224 */ /* 0x002fc600078e0a16 */
[----:B------:R-:W-:Y:S01]  /*9220*/  SHF.R.U64 R21, R4, UR4, R5 ;  /* 0x0000000404157c19 */ /* 0x000fe20008001205 */
[----:B0-----:R-:W-:Y:S01]  /*9230*/  IMAD R15, R6, R22, R15 ;  /* 0x00000016060f7224 */ /* 0x001fe200078e020f */
[----:B------:R-:W-:Y:S01]  /*9240*/  SHF.R.U32.HI R4, RZ, UR4, R5 ;  /* 0x00000004ff047c19 */ /* 0x000fe20008011605 */
[----:B------:R-:W-:Y:S01]  /*9250*/  ULDC UR4, c[0x0][0x608] ;  /* 0x0001820000047ab9 */ /* 0x000fe20000000800 */
[----:B---3--:R-:W-:Y:S02]  /*9260*/  IMAD.MOV R6, RZ, RZ, -R23 ;  /* 0x000000ffff067224 */ /* 0x008fe400078e0a17 */
[--C-:B------:R-:W-:Y:S02]  /*9270*/  SHF.R.U64 R22, R21, UR4, R4.reuse ;  /* 0x0000000415167c19 */ /* 0x100fe40008001204 */
[----:B------:R-:W-:Y:S01]  /*9280*/  SHF.R.U32.HI R5, RZ, UR4, R4 ;  /* 0x00000004ff057c19 */ /* 0x000fe20008011604 */
[----:B------:R-:W-:Y:S01]  /*9290*/  ULDC UR4, c[0x0][0x658] ;  /* 0x0001960000047ab9 */ /* 0x000fe20000000800 */
[----:B--2---:R-:W-:-:S02]  /*92a0*/  @P2 IMAD R15, R25, R6, R20 ;  /* 0x00000006190f2224 */ /* 0x004fc400078e0214 */
[--C-:B------:R-:W-:Y:S02]  /*92b0*/  SHF.R.U64 R20, R22, UR4, R5.reuse ;  /* 0x0000000416147c19 */ /* 0x100fe40008001205 */
[----:B------:R-:W-:-:S03]  /*92c0*/  SHF.R.U32.HI R23, RZ, UR4, R5 ;  /* 0x00000004ff177c19 */ /* 0x000fc60008011605 */
[----:B------:R-:W-:Y:S02]  /*92d0*/  IMAD.MOV.U32 R6, RZ, RZ, R20 ;  /* 0x000000ffff067224 */ /* 0x000fe400078e0014 */
[----:B------:R-:W-:Y:S01]  /*92e0*/  IMAD.MOV.U32 R5, RZ, RZ, R23 ;  /* 0x000000ffff057224 */ /* 0x000fe200078e0017 */
[----:B------:R-:W-:Y:S06]  /*92f0*/  @!P0 BRA `(.L_x_212) ;  /* 0x00000000002c8947 */ /* 0x000fec0003800000 */
        /* <DEDUP_REMOVED lines=9> */
[----:B------:R-:W-:-:S04]  /*9390*/  IMAD.WIDE.U32.X R4, R23, UR7, R4, P1 ;  /* 0x0000000717047c25 */ /* 0x000fc800088e0404 */
[----:B------:R-:W-:-:S07]  /*93a0*/  IMAD.MOV.U32 R6, RZ, RZ, R4 ;  /* 0x000000ffff067224 */ /* 0x000fce00078e0004 */
.L_x_212:
[----:B------:R-:W-:Y:S01]  /*93b0*/  ULDC UR4, c[0x0][0x648] ;  /* 0x0001920000047ab9 */ /* 0x000fe20000000800 */
[----:B------:R-:W-:Y:S01]  /*93c0*/  LOP3.LUT R4, R22, UR16, RZ, 0xc0, !PT ;  /* 0x0000001016047c12 */ /* 0x000fe2000f8ec0ff */
[----:B------:R-:W-:Y:S01]  /*93d0*/  ULDC UR5, c[0x0][0x610] ;  /* 0x0001840000057ab9 */ /* 0x000fe20000000800 */
[----:B------:R-:W-:Y:S01]  /*93e0*/  SHF.R.U64 R5, R6, UR4, R5 ;  /* 0x0000000406057c19 */ /* 0x000fe20008001205 */
[----:B------:R-:W-:Y:S01]  /*93f0*/  ULDC UR4, c[0x0][0x638] ;  /* 0x00018e0000047ab9 */ /* 0x000fe20000000800 */
[----:B------:R-:W-:-:S03]  /*9400*/  LOP3.LUT R21, R21, UR15, RZ, 0xc0, !PT ;  /* 0x0000000f15157c12 */ /* 0x000fc6000f8ec0ff */
[----:B------:R-:W-:Y:S02]  /*9410*/  IMAD.MOV R7, RZ, RZ, -R5 ;  /* 0x000000ffff077224 */ /* 0x000fe400078e0a05 */
[----:B------:R-:W-:Y:S02]  /*9420*/  IMAD R4, R5, UR17, R4 ;  /* 0x0000001105047c24 */ /* 0x000fe4000f8e0204 */
[----:B------:R-:W-:Y:S01]  /*9430*/  IMAD R20, R7, UR4, R20 ;  /* 0x0000000407147c24 */ /* 0x000fe2000f8e0214 */
[----:B------:R-:W-:Y:S01]  /*9440*/  ULDC UR4, c[0x0][0x600] ;  /* 0x0001800000047ab9 */ /* 0x000fe20000000800 */
[----:B------:R-:W-:Y:S02]  /*9450*/  IMAD R15, R4, UR5, R15 ;  /* 0x00000005040f7c24 */ /* 0x000fe4000f8e020f */
[----:B------:R-:W-:Y:S02]  /*9460*/  IMAD R20, R20, UR4, R21 ;  /* 0x0000000414147c24 */ /* 0x000fe4000f8e0215 */
[----:B------:R-:W-:-:S02]  /*9470*/  IMAD.MOV.U32 R4, RZ, RZ, 0x1 ;  /* 0x00000001ff047424 */ /* 0x000fc400078e00ff */
[----:B------:R-:W-:Y:S01]  /*9480*/  IMAD.MOV.U32 R7, RZ, RZ, R14 ;  /* 0x000000ffff077224 */ /* 0x000fe200078e000e */
[----:B------:R-:W-:Y:S02]  /*9490*/  SEL R21, R20, R15, !P2 ;  /* 0x0000000f14157207 */ /* 0x000fe40005000000 */
[----:B------:R-:W-:-:S07]  /*94a0*/  SEL R20, R15, R20, !P2 ;  /* 0x000000140f147207 */ /* 0x000fce0005000000 */
.L_x_210:
[----:B------:R-:W-:Y:S05]  /*94b0*/  BSYNC B1 ;  /* 0x0000000000017941 */ /* 0x000fea0003800000 */
.L_x_209:
[----:B------:R-:W-:-:S13]  /*94c0*/  LOP3.LUT P0, RZ, R4, 0xff, RZ, 0xc0, !PT ;  /* 0x000000ff04ff7812 */ /* 0x000fda000780c0ff */
[----:B------:R-:W-:Y:S05]  /*94d0*/  @P0 BRA `(.L_x_213) ;  /* 0xfffffff4003c0947 */ /* 0x000fea000383ffff */
[----:B------:R-:W-:Y:S05]  /*94e0*/  BSYNC B0 ;  /* 0x0000000000007941 */ /* 0x000fea0003800000 */
.L_x_202:
[----:B------:R-:W-:-:S03]  /*94f0*/  UMOV UR4, 0xffffffff ;  /* 0xffffffff00047882 */ /* 0x000fc60000000000 */
[----:B------:R-:W-:Y:S05]  /*9500*/  BRA.DIV UR4, `(.L_x_214) ;  /* 0x00000006045c7947 */ /* 0x000fea000b800000 */
[----:B------:R-:W-:-:S13]  /*9510*/  ELECT P6, URZ, PT ;  /* 0x00000000003f782f */ /* 0x000fda00038c0000 */
.L_x_230:
[----:B------:R-:W-:Y:S04]  /*9520*/  BSSY B0, `(.L_x_215) ;  /* 0x000003d000007945 */ /* 0x000fe80003800000 */
[----:B------:R-:W-:Y:S05]  /*9530*/  @!P6 BRA `(.L_x_216) ;  /* 0x0000000000ece947 */ /* 0x000fea0003800000 */
[----:B------:R-:W-:-:S04]  /*9540*/  LOP3.LUT R18, R18, 0x2, RZ, 0xfc, !PT ;  /* 0x0000000212127812 */ /* 0x000fc800078efcff */
[----:B------:R-:W-:-:S13]  /*9550*/  ISETP.NE.AND P0, PT, R18, 0x3, PT ;  /* 0x000000031200780c */ /* 0x000fda0003f05270 */
[----:B------:R-:W-:Y:S05]  /*9560*/  @!P0 BRA `(.L_x_217) ;  /* 0x0000000000048947 */ /* 0x000fea0003800000 */
[----:B------:R-:W-:Y:S01]  /*9570*/  BPT.TRAP 0x1 ;  /* 0x000000040000795c */ /* 0x000fe20000300000 */
.L_x_217:
[----:B------:R-:W0:Y:S01]  /*9580*/  S2R R5, SR_CgaCtaId ;  /* 0x0000000000057919 */ /* 0x000e220000008800 */
[----:B------:R-:W-:Y:S02]  /*9590*/  MOV R0, 0x400 ;  /* 0x0000040000007802 */ /* 0x000fe40000000f00 */
[----:B------:R-:W-:Y:S02]  /*95a0*/  SHF.L.U32 R2, R3, 0x1f, RZ ;  /* 0x0000001f03027819 */ /* 0x000fe400000006ff */
[----:B0-----:R-:W-:-:S05]  /*95b0*/  LEA R5, R5, R0, 0x18 ;  /* 0x0000000005057211 */ /* 0x001fca00078ec0ff */
[----:B------:R-:W-:-:S04]  /*95c0*/  VIADD R5, R5, 0x30 ;  /* 0x0000003005057836 */ /* 0x000fc80000000000 */
[C---:B------:R-:W-:Y:S02]  /*95d0*/  IMAD R7, R8.reuse, 0x8, R5 ;  /* 0x0000000808077824 */ /* 0x040fe400078e0205 */
[----:B------:R-:W-:Y:S02]  /*95e0*/  VIADD R8, R8, 0x1 ;  /* 0x0000000108087836 */ /* 0x000fe40000000000 */
[----:B------:R-:W0:Y:S03]  /*95f0*/  SYNCS.PHASECHK.TRANS64.TRYWAIT P0, [R7+URZ], R2 ;  /* 0x00000002070075a7 */ /* 0x000e26000800017f */
[----:B------:R-:W-:-:S04]  /*9600*/  ISETP.NE.AND P1, PT, R8, 0x6, PT ;  /* 0x000000060800780c */ /* 0x000fc80003f25270 */
[----:B------:R-:W-:Y:S02]  /*9610*/  SEL R0, RZ, 0x1, P1 ;  /* 0x00000001ff007807 */ /* 0x000fe40000800000 */
[----:B------:R-:W-:Y:S02]  /*9620*/  SEL R8, R8, RZ, P1 ;  /* 0x000000ff08087207 */ /* 0x000fe40000800000 */
[----:B------:R-:W-:-:S03]  /*9630*/  LOP3.LUT R9, R3, R0, RZ, 0x3c, !PT ;  /* 0x0000000003097212 */ /* 0x000fc600078e3cff */
[----:B------:R-:W-:Y:S01]  /*9640*/  IMAD R6, R8, 0x8, R5 ;  /* 0x0000000808067824 */ /* 0x000fe200078e0205 */
[----:B------:R-:W-:Y:S01]  /*9650*/  SHF.L.U32 R3, R9, 0x1f, RZ ;  /* 0x0000001f09037819 */ /* 0x000fe200000006ff */
[----:B0-----:R-:W-:Y:S06]  /*9660*/  @!P0 BRA `(.L_x_218) ;  /* 0x0000000400248947 */ /* 0x001fec0003800000 */
.L_x_231:
[----:B------:R-:W1:Y:S01]  /*9670*/  SYNCS.PHASECHK.TRANS64.TRYWAIT P0, [R6+URZ], R3 ;  /* 0x00000003060075a7 */ /* 0x000e62000800017f */
[----:B------:R-:W-:-:S05]  /*9680*/  VIADD R0, R8, 0x1 ;  /* 0x0000000108007836 */ /* 0x000fca0000000000 */
[----:B------:R-:W-:-:S04]  /*9690*/  ISETP.NE.AND P1, PT, R0, 0x6, PT ;  /* 0x000000060000780c */ /* 0x000fc80003f25270 */
[----:B0-----:R-:W-:Y:S02]  /*96a0*/  SEL R2, RZ, 0x1, P1 ;  /* 0x00000001ff027807 */ /* 0x001fe40000800000 */
[----:B------:R-:W-:Y:S02]  /*96b0*/  SEL R0, R0, RZ, P1 ;  /* 0x000000ff00007207 */ /* 0x000fe40000800000 */
[----:B------:R-:W-:-:S03]  /*96c0*/  LOP3.LUT R9, R9, R2, RZ, 0x3c, !PT ;  /* 0x0000000209097212 */ /* 0x000fc600078e3cff */
[----:B------:R-:W-:Y:S01]  /*96d0*/  IMAD R7, R0, 0x8, R5 ;  /* 0x0000000800077824 */ /* 0x000fe200078e0205 */
[----:B------:R-:W-:Y:S01]  /*96e0*/  SHF.L.U32 R4, R9, 0x1f, RZ ;  /* 0x0000001f09047819 */ /* 0x000fe200000006ff */
[----:B-1----:R-:W-:Y:S06]  /*96f0*/  @!P0 BRA `(.L_x_219) ;  /* 0x0000000400148947 */ /* 0x002fec0003800000 */
.L_x_232:
[----:B------:R-:W1:Y:S01]  /*9700*/  SYNCS.PHASECHK.TRANS64.TRYWAIT P0, [R7+URZ], R4 ;  /* 0x00000004070075a7 */ /* 0x000e62000800017f */
[----:B------:R-:W-:-:S05]  /*9710*/  VIADD R0, R0, 0x1 ;  /* 0x0000000100007836 */ /* 0x000fca0000000000 */
[----:B------:R-:W-:-:S04]  /*9720*/  ISETP.NE.AND P1, PT, R0, 0x6, PT ;  /* 0x000000060000780c */ /* 0x000fc80003f25270 */
[----:B------:R-:W-:Y:S02]  /*9730*/  SEL R2, RZ, 0x1, P1 ;  /* 0x00000001ff027807 */ /* 0x000fe40000800000 */
[----:B------:R-:W-:Y:S02]  /*9740*/  SEL R0, R0, RZ, P1 ;  /* 0x000000ff00007207 */ /* 0x000fe40000800000 */
[----:B------:R-:W-:-:S03]  /*9750*/  LOP3.LUT R9, R9, R2, RZ, 0x3c, !PT ;  /* 0x0000000209097212 */ /* 0x000fc600078e3cff */
[----:B0-----:R-:W-:Y:S01]  /*9760*/  IMAD R6, R0, 0x8, R5 ;  /* 0x0000000800067824 */ /* 0x001fe200078e0205 */
[----:B------:R-:W-:Y:S01]  /*9770*/  SHF.L.U32 R3, R9, 0x1f, RZ ;  /* 0x0000001f09037819 */ /* 0x000fe200000006ff */
[----:B-1----:R-:W-:Y:S06]  /*9780*/  @!P0 BRA `(.L_x_220) ;  /* 0x0000000400048947 */ /* 0x002fec0003800000 */
.L_x_233:
        /* <DEDUP_REMOVED lines=9> */
.L_x_234:
[----:B------:R-:W1:Y:S01]  /*9820*/  SYNCS.PHASECHK.TRANS64.TRYWAIT P0, [R7+URZ], R4 ;  /* 0x00000004070075a7 */ /* 0x000e62000800017f */
[----:B------:R-:W-:-:S05]  /*9830*/  VIADD R0, R0, 0x1 ;  /* 0x0000000100007836 */ /* 0x000fca0000000000 */
[----:B------:R-:W-:-:S04]  /*9840*/  ISETP.NE.AND P1, PT, R0, 0x6, PT ;  /* 0x000000060000780c */ /* 0x000fc80003f25270 */
[----:B------:R-:W-:Y:S02]  /*9850*/  SEL R2, RZ, 0x1, P1 ;  /* 0x00000001ff027807 */ /* 0x000fe40000800000 */
[----:B------:R-:W-:Y:S02]  /*9860*/  SEL R0, R0, RZ, P1 ;  /* 0x000000ff00007207 */ /* 0x000fe40000800000 */
[----:B------:R-:W-:Y:S01]  /*9870*/  LOP3.LUT R2, R9, R2, RZ, 0x3c, !PT ;  /* 0x0000000209027212 */ /* 0x000fe200078e3cff */
[----:B-1----:R-:W-:Y:S06]  /*9880*/  @!P0 BRA `(.L_x_222) ;  /* 0x0000000000ec8947 */ /* 0x002fec0003800000 */
.L_x_235:
[----:B------:R-:W-:Y:S01]  /*9890*/  IMAD R5, R0, 0x8, R5 ;  /* 0x0000000800057824 */ /* 0x000fe200078e0205 */
[----:B------:R-:W-:-:S07]  /*98a0*/  SHF.L.U32 R0, R2, 0x1f, RZ ;  /* 0x0000001f02007819 */ /* 0x000fce00000006ff */
.L_x_223:
[----:B--2---:R2:W3:Y:S02]  /*98b0*/  SYNCS.PHASECHK.TRANS64.TRYWAIT P0, [R5+URZ], R0 ;  /* 0x00000000050075a7 */ /* 0x0044e4000800017f */
[----:B---3--:R-:W-:Y:S05]  /*98c0*/  @!P0 NANOSLEEP.SYNCS 0x989680 ;  /* 0x009896800000895d */ /* 0x008fea0003900000 */
[----:B------:R-:W3:Y:S02]  /*98d0*/  @!P0 SYNCS.PHASECHK.TRANS64 P0, [R5+URZ], R0 ;  /* 0x00000000050085a7 */ /* 0x000ee4000800007f */
[----:B---3--:R-:W-:Y:S05]  /*98e0*/  @!P0 BRA `(.L_x_223) ;  /* 0xfffffffc00f08947 */ /* 0x008fea000383ffff */
.L_x_216:
[----:B------:R-:W-:Y:S05]  /*98f0*/  BSYNC B0 ;  /* 0x0000000000007941 */ /* 0x000fea0003800000 */
.L_x_215:
[----:B------:R-:W-:Y:S05]  /*9900*/  EXIT ;  /* 0x000000000000794d */ /* 0x000fea0003800000 */
.L_x_21:
[----:B-1----:R1:W2:Y:S02]  /*9910*/  SYNCS.PHASECHK.TRANS64.TRYWAIT P1, [R3+URZ], R0 ;  /* 0x00000000030075a7 */ /* 0x0022a4000802017f */
[----:B--2---:R-:W-:Y:S05]  /*9920*/  @!P1 NANOSLEEP.SYNCS 0x989680 ;  /* 0x009896800000995d */ /* 0x004fea0003900000 */
[----:B------:R-:W2:Y:S02]  /*9930*/  @!P1 SYNCS.PHASECHK.TRANS64 P1, [R3+URZ], R0 ;  /* 0x00000000030095a7 */ /* 0x000ea4000802007f */
[----:B--2---:R-:W-:Y:S05]  /*9940*/  @!P1 BRA `(.L_x_21) ;  /* 0xfffffffc00f09947 */ /* 0x004fea000383ffff */
[----:B------:R-:W-:Y:S05]  /*9950*/  BRA `(.L_x_20) ;  /* 0xffffff7c00947947 */ /* 0x000fea000383ffff */
.L_x_26:
[----:B-1----:R1:W2:Y:S02]  /*9960*/  SYNCS.PHASECHK.TRANS64.TRYWAIT P1, [R5+URZ], R4 ;  /* 0x00000004050075a7 */ /* 0x0022a4000802017f */
[----:B--2---:R-:W-:Y:S05]  /*9970*/  @!P1 NANOSLEEP.SYNCS 0x989680 ;  /* 0x009896800000995d */ /* 0x004fea0003900000 */
[----:B------:R-:W2:Y:S02]  /*9980*/  @!P1 SYNCS.PHASECHK.TRANS64 P1, [R5+URZ], R4 ;  /* 0x00000004050095a7 */ /* 0x000ea4000802007f */
[----:B--2---:R-:W-:Y:S05]  /*9990*/  @!P1 BRA `(.L_x_26) ;  /* 0xfffffffc00f09947 */ /* 0x004fea000383ffff */
[----:B------:R-:W-:Y:S05]  /*99a0*/  BRA `(.L_x_25) ;  /* 0xffffff8c00d07947 */ /* 0x000fea000383ffff */
.L_x_203:
[----:B------:R-:W-:Y:S01]  /*99b0*/  BSSY B1, `(.L_x_224) ;  /* 0x0000006000017945 */ /* 0x000fe20003800000 */
[----:B------:R-:W-:-:S07]  /*99c0*/  IMAD.MOV.U32 R15, RZ, RZ, -0x1 ;  /* 0xffffffffff0f7424 */ /* 0x000fce00078e00ff */
[----:B------:R-:W-:Y:S05]  /*99d0*/  WARPSYNC.COLLECTIVE R15, `(.L_x_225) ;  /* 0x000000000f0c7348 */ /* 0x000fea0003c00000 */
[----:B------:R-:W-:Y:S02]  /*99e0*/  ELECT P6, UR62, PT ;  /* 0x00000000003e782f */ /* 0x000fe400038c0000 */
[----:B------:R-:W-:Y:S01]  /*99f0*/  MOV R14, UR62 ;  /* 0x0000003e000e7c02 */ /* 0x000fe20008000f00 */
[----:B------:R-:W-:Y:S10]  /*9a00*/  ENDCOLLECTIVE ;  /* 0x000000000000791b */ /* 0x000ff40003800000 */
.L_x_225:
[----:B------:R-:W-:Y:S05]  /*9a10*/  BSYNC B1 ;  /* 0x0000000000017941 */ /* 0x000fea0003800000 */
.L_x_224:
[----:B------:R-:W-:Y:S05]  /*9a20*/  BRA `(.L_x_226) ;  /* 0xffffffec00f47947 */ /* 0x000fea000383ffff */
.L_x_206:
[----:B-1----:R1:W2:Y:S02]  /*9a30*/  SYNCS.PHASECHK.TRANS64.TRYWAIT P0, [R23+URZ+0x30], R14 ;  /* 0x0000300e170075a7 */ /* 0x0022a4000800017f */
[----:B--2---:R-:W-:Y:S05]  /*9a40*/  @!P0 NANOSLEEP.SYNCS 0x989680 ;  /* 0x009896800000895d */ /* 0x004fea0003900000 */
[----:B------:R-:W2:Y:S02]  /*9a50*/  @!P0 SYNCS.PHASECHK.TRANS64 P0, [R23+URZ+0x30], R14 ;  /* 0x0000300e170085a7 */ /* 0x000ea4000800007f */
[----:B--2---:R-:W-:Y:S05]  /*9a60*/  @!P0 BRA `(.L_x_206) ;  /* 0xfffffffc00f08947 */ /* 0x004fea000383ffff */
[----:B------:R-:W-:Y:S05]  /*9a70*/  BRA `(.L_x_227) ;  /* 0xfffffff000307947 */ /* 0x000fea000383ffff */
.L_x_214:
[----:B------:R-:W-:Y:S01]  /*9a80*/  BSSY B0, `(.L_x_228) ;  /* 0x0000006000007945 */ /* 0x000fe20003800000 */
[----:B------:R-:W-:-:S07]  /*9a90*/  IMAD.MOV.U32 R15, RZ, RZ, -0x1 ;  /* 0xffffffffff0f7424 */ /* 0x000fce00078e00ff */
[----:B------:R-:W-:Y:S05]  /*9aa0*/  WARPSYNC.COLLECTIVE R15, `(.L_x_229) ;  /* 0x000000000f0c7348 */ /* 0x000fea0003c00000 */
[----:B------:R-:W-:Y:S02]  /*9ab0*/  ELECT P6, UR62, PT ;  /* 0x00000000003e782f */ /* 0x000fe400038c0000 */
[----:B------:R-:W-:Y:S01]  /*9ac0*/  MOV R14, UR62 ;  /* 0x0000003e000e7c02 */ /* 0x000fe20008000f00 */
[----:B------:R-:W-:Y:S10]  /*9ad0*/  ENDCOLLECTIVE ;  /* 0x000000000000791b */ /* 0x000ff40003800000 */
.L_x_229:
[----:B------:R-:W-:Y:S05]  /*9ae0*/  BSYNC B0 ;  /* 0x0000000000007941 */ /* 0x000fea0003800000 */
.L_x_228:
[----:B------:R-:W-:Y:S05]  /*9af0*/  BRA `(.L_x_230) ;  /* 0xfffffff800887947 */ /* 0x000fea000383ffff */
.L_x_218:
[----:B0-----:R0:W1:Y:S02]  /*9b00*/  SYNCS.PHASECHK.TRANS64.TRYWAIT P0, [R7+URZ], R2 ;  /* 0x00000002070075a7 */ /* 0x001064000800017f */
[----:B-1----:R-:W-:Y:S05]  /*9b10*/  @!P0 NANOSLEEP.SYNCS 0x989680 ;  /* 0x009896800000895d */ /* 0x002fea0003900000 */
[----:B------:R-:W1:Y:S02]  /*9b20*/  @!P0 SYNCS.PHASECHK.TRANS64 P0, [R7+URZ], R2 ;  /* 0x00000002070085a7 */ /* 0x000e64000800007f */
[----:B-1----:R-:W-:Y:S05]  /*9b30*/  @!P0 BRA `(.L_x_218) ;  /* 0xfffffffc00f08947 */ /* 0x002fea000383ffff */
[----:B------:R-:W-:Y:S05]  /*9b40*/  BRA `(.L_x_231) ;  /* 0xfffffff800c87947 */ /* 0x000fea000383ffff */
.L_x_219:
[----:B0-----:R0:W1:Y:S02]  /*9b50*/  SYNCS.PHASECHK.TRANS64.TRYWAIT P0, [R6+URZ], R3 ;  /* 0x00000003060075a7 */ /* 0x001064000800017f */
[----:B-1----:R-:W-:Y:S05]  /*9b60*/  @!P0 NANOSLEEP.SYNCS 0x989680 ;  /* 0x009896800000895d */ /* 0x002fea0003900000 */
[----:B------:R-:W1:Y:S02]  /*9b70*/  @!P0 SYNCS.PHASECHK.TRANS64 P0, [R6+URZ], R3 ;  /* 0x00000003060085a7 */ /* 0x000e64000800007f */
[----:B-1----:R-:W-:Y:S05]  /*9b80*/  @!P0 BRA `(.L_x_219) ;  /* 0xfffffffc00f08947 */ /* 0x002fea000383ffff */
[----:B------:R-:W-:Y:S05]  /*9b90*/  BRA `(.L_x_232) ;  /* 0xfffffff800d87947 */ /* 0x000fea000383ffff */
.L_x_220:
[----:B0-----:R0:W1:Y:S02]  /*9ba0*/  SYNCS.PHASECHK.TRANS64.TRYWAIT P0, [R7+URZ], R4 ;  /* 0x00000004070075a7 */ /* 0x001064000800017f */
[----:B-1----:R-:W-:Y:S05]  /*9bb0*/  @!P0 NANOSLEEP.SYNCS 0x989680 ;  /* 0x009896800000895d */ /* 0x002fea0003900000 */
[----:B------:R-:W1:Y:S02]  /*9bc0*/  @!P0 SYNCS.PHASECHK.TRANS64 P0, [R7+URZ], R4 ;  /* 0x00000004070085a7 */ /* 0x000e64000800007f */
[----:B-1----:R-:W-:Y:S05]  /*9bd0*/  @!P0 BRA `(.L_x_220) ;  /* 0xfffffffc00f08947 */ /* 0x002fea000383ffff */
[----:B------:R-:W-:Y:S05]  /*9be0*/  BRA `(.L_x_233) ;  /* 0xfffffff800e87947 */ /* 0x000fea000383ffff */
.L_x_221:
[----:B0-----:R0:W1:Y:S02]  /*9bf0*/  SYNCS.PHASECHK.TRANS64.TRYWAIT P0, [R6+URZ], R3 ;  /* 0x00000003060075a7 */ /* 0x001064000800017f */
[----:B-1----:R-:W-:Y:S05]  /*9c00*/  @!P0 NANOSLEEP.SYNCS 0x989680 ;  /* 0x009896800000895d */ /* 0x002fea0003900000 */
[----:B------:R-:W1:Y:S02]  /*9c10*/  @!P0 SYNCS.PHASECHK.TRANS64 P0, [R6+URZ], R3 ;  /* 0x00000003060085a7 */ /* 0x000e64000800007f */
[----:B-1----:R-:W-:Y:S05]  /*9c20*/  @!P0 BRA `(.L_x_221) ;  /* 0xfffffffc00f08947 */ /* 0x002fea000383ffff */
[----:B------:R-:W-:Y:S05]  /*9c30*/  BRA `(.L_x_234) ;  /* 0xfffffff800f87947 */ /* 0x000fea000383ffff */
.L_x_222:
[----:B-1----:R1:W2:Y:S02]  /*9c40*/  SYNCS.PHASECHK.TRANS64.TRYWAIT P0, [R7+URZ], R4 ;  /* 0x00000004070075a7 */ /* 0x0022a4000800017f */
[----:B--2---:R-:W-:Y:S05]  /*9c50*/  @!P0 NANOSLEEP.SYNCS 0x989680 ;  /* 0x009896800000895d */ /* 0x004fea0003900000 */
[----:B------:R-:W2:Y:S02]  /*9c60*/  @!P0 SYNCS.PHASECHK.TRANS64 P0, [R7+URZ], R4 ;  /* 0x00000004070085a7 */ /* 0x000ea4000800007f */
[----:B--2---:R-:W-:Y:S05]  /*9c70*/  @!P0 BRA `(.L_x_222) ;  /* 0xfffffffc00f08947 */ /* 0x004fea000383ffff */
[----:B------:R-:W-:Y:S05]  /*9c80*/  BRA `(.L_x_235) ;  /* 0xfffffffc00007947 */ /* 0x000fea000383ffff */
.L_x_236:
[----:B------:R-:W-:-:S00]  /*9c90*/  BRA `(.L_x_236) ;  /* 0xfffffffc00fc7947 */ /* 0x000fc0000383ffff */
[----:B------:R-:W-:-:S00]  /*9ca0*/  NOP ;  /* 0x0000000000007918 */ /* 0x000fc00000000000 */
        /* <DEDUP_REMOVED lines=13> */
.L_x_237:


//--------------------- .nv.global.init           --------------------------
	.section	.nv.global.init,"aw",@progbits
.nv.global.init:
	.type		$str$22,@object
	.size		$str$22,($str$23 - $str$22)
$str$22:
        /*0000*/ 	.byte	0x6b, 0x5f, 0x74, 0x69, 0x6c, 0x65, 0x5f, 0x63, 0x6f, 0x75, 0x6e, 0x74, 0x20, 0x3e, 0x3d, 0x20
        /*0010*/ 	.byte	0x31, 0x00
	.type		$str$23,@object
	.size		$str$23,(__unnamed_1 - $str$23)
$str$23:
        /*0012*/ 	.byte	0x2f, 0x74, 0x6d, 0x70, 0x2f, 0x63, 0x75, 0x74, 0x6c, 0x61, 0x73, 0x73, 0x5f, 0x73, 0x77, 0x65
        /*0022*/ 	.byte	0x65, 0x70, 0x5f, 0x73, 0x72, 0x63, 0x2f, 0x69, 0x6e, 0x63, 0x6c, 0x75, 0x64, 0x65, 0x2f, 0x63
        /*0032*/ 	.byte	0x75, 0x74, 0x6c, 0x61, 0x73, 0x73, 0x2f, 0x67, 0x65, 0x6d, 0x6d, 0x2f, 0x63, 0x6f, 0x6c, 0x6c
        /*0042*/ 	.byte	0x65, 0x63, 0x74, 0x69, 0x76, 0x65, 0x2f, 0x73, 0x6d, 0x39, 0x30, 0x5f, 0x6d, 0x6d, 0x61, 0x5f
        /*0052*/ 	.byte	0x74, 0x6d, 0x61, 0x5f, 0x67, 0x6d, 0x6d, 0x61, 0x5f, 0x73, 0x73, 0x5f, 0x77, 0x61, 0x72, 0x70
        /*0062*/ 	.byte	0x73, 0x70, 0x65, 0x63, 0x69, 0x61, 0x6c, 0x69, 0x7a, 0x65, 0x64, 0x2e, 0x68, 0x70, 0x70, 0x00
	.type		__unnamed_1,@object
	.size		__unnamed_1,(.L_0 - __unnamed_1)
__unnamed_1:
        /*0072*/ 	.byte	0x76, 0x6f, 0x69, 0x64, 0x20, 0x63, 0x75, 0x74, 0x6c, 0x61, 0x73, 0x73, 0x3a, 0x3a, 0x67, 0x65
        /* <DEDUP_REMOVED lines=172> */
        /*0b42*/ 	.byte	0x3a, 0x3a, 0x69, 0x64, 0x65, 0x6e, 0x74, 0x69, 0x74, 0x79, 0x5d, 0x00
.L_0:


//--------------------- .nv.shared._ZN7cutlass13device_kernelINS_4gemm6kernel13GemmUniversalIN4cute5tupleIJiiiiEEENS1_10collective13CollectiveMmaINS1_34MainloopSm90TmaGmmaWarpSpecializedILi6ENS5_IJNS4_1CILi2EEENSA_ILi1EEESC_EEENS1_35KernelTmaWarpSpecializedCooperativeEEENS5_IJNSA_ILi192EEENSA_ILi80EEENSA_ILi128EEEEEEaNS5_IJlSC_lEEEaSK_NS4_8TiledMMAINS4_8MMA_AtomIJNS4_4SM904GMMA26MMA_64x16x32_S32S8S8_SS_TNEEEENS4_6LayoutISD_NS5_IJSC_NSA_ILi0EEESS_EEEEENS5_IJNS4_10UnderscoreESV_SV_EEEEENS4_13SM90_TMA_LOADENS4_14ComposedLayoutINS4_7SwizzleILi3ELi4ELi3EEENS4_18smem_ptr_flag_bitsILi8EEENSR_INS5_IJNSA_ILi8EEESI_EEENS5_IJSI_SC_EEEEEEEvNS4_8identityENS4_23SM90_TMA_LOAD_MULTICASTES18_vS19_EENS_8epilogue10collective6detail29Sm90TmaWarpSpecializedAdapterINS1D_15DefaultEpilogueIaSK_SK_NS1C_6thread17LinearCombinationIaLi1EiiLNS1H_9ScaleType4KindE0ELNS_15FloatRoundStyleE2EaEENS1_15EpilogueDefaultEEEEEvvEEEEvNT_6ParamsE --------------------------
	.section	.nv.shared._ZN7cutlass13device_kernelINS_4gemm6kernel13GemmUniversalIN4cute5tupleIJiiiiEEENS1_10collective13CollectiveMmaINS1_34MainloopSm90TmaGmmaWarpSpecializedILi6ENS5_IJNS4_1CILi2EEENSA_ILi1EEESC_EEENS1_35KernelTmaWarpSpecializedCooperativeEEENS5_IJNSA_ILi192EEENSA_ILi80EEENSA_ILi128EEEEEEaNS5_IJlSC_lEEEaSK_NS4_8TiledMMAINS4_8MMA_AtomIJNS4_4SM904GMMA26MMA_64x16x32_S32S8S8_SS_TNEEEENS4_6LayoutISD_NS5_IJSC_NSA_ILi0EEESS_EEEEENS5_IJNS4_10UnderscoreESV_SV_EEEEENS4_13SM90_TMA_LOADENS4_14ComposedLayoutINS4_7SwizzleILi3ELi4ELi3EEENS4_18smem_ptr_flag_bitsILi8EEENSR_INS5_IJNSA_ILi8EEESI_EEENS5_IJSI_SC_EEEEEEEvNS4_8identityENS4_23SM90_TMA_LOAD_MULTICASTES18_vS19_EENS_8epilogue10collective6detail29Sm90TmaWarpSpecializedAdapterINS1D_15DefaultEpilogueIaSK_SK_NS1C_6thread17LinearCombinationIaLi1EiiLNS1H_9ScaleType4KindE0ELNS_15FloatRoundStyleE2EaEENS1_15EpilogueDefaultEEEEEvvEEEEvNT_6ParamsE,"aw",@nobits
	.sectionflags	@""
	.align	16
	.zero		1024


//--------------------- .nv.shared.reserved.0     --------------------------
	.section	.nv.shared.reserved.0,"aw",@nobits
	.weak		__nv_reservedSMEM_offset_0_alias
	.size		__nv_reservedSMEM_offset_0_alias, 0, 0
	.other		__nv_reservedSMEM_offset_0_alias,@"STO_CUDA_RESERVED_SHARED STV_DEFAULT"
__nv_reservedSMEM_offset_0_alias:
	.zero		0


//--------------------- .nv.global                --------------------------
	.section	.nv.global,"aw",@nobits
.nv.global:
	.type		_ZN39_INTERNAL_7e8a8e7e_4_k_cu_1f30ec81_80834cute1_E,@object
	.size		_ZN39_INTERNAL_7e8a8e7e_4_k_cu_1f30ec81_80834cute1_E,(_ZN39_INTERNAL_7e8a8e7e_4_k_cu_1f30ec81_80834cuda3std3__45__cpo6cbeginE - _ZN39_INTERNAL_7e8a8e7e_4_k_cu_1f30ec81_80834cute1_E)
_ZN39_INTERNAL_7e8a8e7e_4_k_cu_1f30ec81_80834cute1_E:
	.zero		1
	.type		_ZN39_INTERNAL_7e8a8e7e_4_k_cu_1f30ec81_80834cuda3std3__45__cpo6cbeginE,@object
	.size		_ZN39_INTERNAL_7e8a8e7e_4_k_cu_1f30ec81_80834cuda3std3__45__cpo6cbeginE,(_ZN39_INTERNAL_7e8a8e7e_4_k_cu_1f30ec81_80834cuda3std3__48in_placeE - _ZN39_INTERNAL_7e8a8e7e_4_k_cu_1f30ec81_80834cuda3std3__45__cpo6cbeginE)
_ZN39_INTERNAL_7e8a8e7e_4_k_cu_1f30ec81_80834cuda3std3__45__cpo6cbeginE:
	.zero		1
	.type		_ZN39_INTERNAL_7e8a8e7e_4_k_cu_1f30ec81_80834cuda3std3__48in_placeE,@object
	.size		_ZN39_INTERNAL_7e8a8e7e_4_k_cu_1f30ec81_80834cuda3std3__48in_placeE,(_ZN39_INTERNAL_7e8a8e7e_4_k_cu_1f30ec81_80834cuda3std6ranges3__45__cpo9iter_moveE - _ZN39_INTERNAL_7e8a8e7e_4_k_cu_1f30ec81_80834cuda3std3__48in_placeE)
_ZN39_INTERNAL_7e8a8e7e_4_k_cu_1f30ec81_80834cuda3std3__48in_placeE:
	.zero		1
	.type		_ZN39_INTERNAL_7e8a8e7e_4_k_cu_1f30ec81_80834cuda3std6ranges3__45__cpo9iter_moveE,@object
	.size		_ZN39_INTERNAL_7e8a8e7e_4_k_cu_1f30ec81_80834cuda3std6ranges3__45__cpo9iter_moveE,(_ZN39_INTERNAL_7e8a8e7e_4_k_cu_1f30ec81_80834cuda3std3__45__cpo5beginE - _ZN39_INTERNAL_7e8a8e7e_4_k_cu_1f30ec81_80834cuda3std6ranges3__45__cpo9iter_moveE)
_ZN39_INTERNAL_7e8a8e7e_4_k_cu_1f30ec81_80834cuda3std6ranges3__45__cpo9iter_moveE:
	.zero		1
	.type		_ZN39_INTERNAL_7e8a8e7e_4_k_cu_1f30ec81_80834cuda3std3__45__cpo5beginE,@object
	.size		_ZN39_INTERNAL_7e8a8e7e_4_k_cu_1f30ec81_80834cuda3std3__45__cpo5beginE,(_ZN39_INTERNAL_7e8a8e7e_4_k_cu_1f30ec81_80834cuda3std3__441_GLOBAL__N__7e8a8e7e_4_k_cu_1f30ec81_80836ignoreE - _ZN39_INTERNAL_7e8a8e7e_4_k_cu_1f30ec81_80834cuda3std3__45__cpo5beginE)
_ZN39_INTERNAL_7e8a8e7e_4_k_cu_1f30ec81_80834cuda3std3__45__cpo5beginE:
	.zero		1
	.type		_ZN39_INTERNAL_7e8a8e7e_4_k_cu_1f30ec81_80834cuda3std3__441_GLOBAL__N__7e8a8e7e_4_k_cu_1f30ec81_80836ignoreE,@object
	.size		_ZN39_INTERNAL_7e8a8e7e_4_k_cu_1f30ec81_80834cuda3std3__441_GLOBAL__N__7e8a8e7e_4_k_cu_1f30ec81_80836ignoreE,(_ZN39_INTERNAL_7e8a8e7e_4_k_cu_1f30ec81_80834cute7productE - _ZN39_INTERNAL_7e8a8e7e_4_k_cu_1f30ec81_80834cuda3std3__441_GLOBAL__N__7e8a8e7e_4_k_cu_1f30ec81_80836ignoreE)
_ZN39_INTERNAL_7e8a8e7e_4_k_cu_1f30ec81_80834cuda3std3__441_GLOBAL__N__7e8a8e7e_4_k_cu_1f30ec81_80836ignoreE:
	.zero		1
	.type		_ZN39_INTERNAL_7e8a8e7e_4_k_cu_1f30ec81_80834cute7productE,@object
	.size		_ZN39_INTERNAL_7e8a8e7e_4_k_cu_1f30ec81_80834cute7productE,(_ZN39_INTERNAL_7e8a8e7e_4_k_cu_1f30ec81_80834cuda3std3__45__cpo3endE - _ZN39_INTERNAL_7e8a8e7e_4_k_cu_1f30ec81_80834cute7productE)
_ZN39_INTERNAL_7e8a8e7e_4_k_cu_1f30ec81_80834cute7productE:
	.zero		1
	.type		_ZN39_INTERNAL_7e8a8e7e_4_k_cu_1f30ec81_80834cuda3std3__45__cpo3endE,@object
	.size		_ZN39_INTERNAL_7e8a8e7e_4_k_cu_1f30ec81_80834cuda3std3__45__cpo3endE,(_ZN39_INTERNAL_7e8a8e7e_4_k_cu_1f30ec81_80834cuda3std3__419piecewise_constructE - _ZN39_INTERNAL_7e8a8e7e_4_k_cu_1f30ec81_80834cuda3std3__45__cpo3endE)
_ZN39_INTERNAL_7e8a8e7e_4_k_cu_1f30ec81_80834cuda3std3__45__cpo3endE:
	.zero		1
	.type		_ZN39_INTERNAL_7e8a8e7e_4_k_cu_1f30ec81_80834cuda3std3__419piecewise_constructE,@object
	.size		_ZN39_INTERNAL_7e8a8e7e_4_k_cu_1f30ec81_80834cuda3std3__419piecewise_constructE,(_ZN39_INTERNAL_7e8a8e7e_4_k_cu_1f30ec81_80834cuda3std3__45__cpo4cendE - _ZN39_INTERNAL_7e8a8e7e_4_k_cu_1f30ec81_80834cuda3std3__419piecewise_constructE)
_ZN39_INTERNAL_7e8a8e7e_4_k_cu_1f30ec81_80834cuda3std3__419piecewise_constructE:
	.zero		1
	.type		_ZN39_INTERNAL_7e8a8e7e_4_k_cu_1f30ec81_80834cuda3std3__45__cpo4cendE,@object
	.size		_ZN39_INTERNAL_7e8a8e7e_4_k_cu_1f30ec81_80834cuda3std3__45__cpo4cendE,(_ZN39_INTERNAL_7e8a8e7e_4_k_cu_1f30ec81_80834cuda3std6ranges3__45__cpo4swapE - _ZN39_INTERNAL_7e8a8e7e_4_k_cu_1f30ec81_80834cuda3std3__45__cpo4cendE)
_ZN39_INTERNAL_7e8a8e7e_4_k_cu_1f30ec81_80834cuda3std3__45__cpo4cendE:
	.zero		1
	.type		_ZN39_INTERNAL_7e8a8e7e_4_k_cu_1f30ec81_80834cuda3std6ranges3__45__cpo4swapE,@object
	.size		_ZN39_INTERNAL_7e8a8e7e_4_k_cu_1f30ec81_80834cuda3std6ranges3__45__cpo4swapE,(.L_8 - _ZN39_INTERNAL_7e8a8e7e_4_k_cu_1f30ec81_80834cuda3std6ranges3__45__cpo4swapE)
_ZN39_INTERNAL_7e8a8e7e_4_k_cu_1f30ec81_80834cuda3std6ranges3__45__cpo4swapE:
	.zero		1
.L_8:


//--------------------- .nv.constant0._ZN7cutlass13device_kernelINS_4gemm6kernel13GemmUniversalIN4cute5tupleIJiiiiEEENS1_10collective13CollectiveMmaINS1_34MainloopSm90TmaGmmaWarpSpecializedILi6ENS5_IJNS4_1CILi2EEENSA_ILi1EEESC_EEENS1_35KernelTmaWarpSpecializedCooperativeEEENS5_IJNSA_ILi192EEENSA_ILi80EEENSA_ILi128EEEEEEaNS5_IJlSC_lEEEaSK_NS4_8TiledMMAINS4_8MMA_AtomIJNS4_4SM904GMMA26MMA_64x16x32_S32S8S8_SS_TNEEEENS4_6LayoutISD_NS5_IJSC_NSA_ILi0EEESS_EEEEENS5_IJNS4_10UnderscoreESV_SV_EEEEENS4_13SM90_TMA_LOADENS4_14ComposedLayoutINS4_7SwizzleILi3ELi4ELi3EEENS4_18smem_ptr_flag_bitsILi8EEENSR_INS5_IJNSA_ILi8EEESI_EEENS5_IJSI_SC_EEEEEEEvNS4_8identityENS4_23SM90_TMA_LOAD_MULTICASTES18_vS19_EENS_8epilogue10collective6detail29Sm90TmaWarpSpecializedAdapterINS1D_15DefaultEpilogueIaSK_SK_NS1C_6thread17LinearCombinationIaLi1EiiLNS1H_9ScaleType4KindE0ELNS_15FloatRoundStyleE2EaEENS1_15EpilogueDefaultEEEEEvvEEEEvNT_6ParamsE --------------------------
	.section	.nv.constant0._ZN7cutlass13device_kernelINS_4gemm6kernel13GemmUniversalIN4cute5tupleIJiiiiEEENS1_10collective13CollectiveMmaINS1_34MainloopSm90TmaGmmaWarpSpecializedILi6ENS5_IJNS4_1CILi2EEENSA_ILi1EEESC_EEENS1_35KernelTmaWarpSpecializedCooperativeEEENS5_IJNSA_ILi192EEENSA_ILi80EEENSA_ILi128EEEEEEaNS5_IJlSC_lEEEaSK_NS4_8TiledMMAINS4_8MMA_AtomIJNS4_4SM904GMMA26MMA_64x16x32_S32S8S8_SS_TNEEEENS4_6LayoutISD_NS5_IJSC_NSA_ILi0EEESS_EEEEENS5_IJNS4_10UnderscoreESV_SV_EEEEENS4_13SM90_TMA_LOADENS4_14ComposedLayoutINS4_7SwizzleILi3ELi4ELi3EEENS4_18smem_ptr_flag_bitsILi8EEENSR_INS5_IJNSA_ILi8EEESI_EEENS5_IJSI_SC_EEEEEEEvNS4_8identityENS4_23SM90_TMA_LOAD_MULTICASTES18_vS19_EENS_8epilogue10collective6detail29Sm90TmaWarpSpecializedAdapterINS1D_15DefaultEpilogueIaSK_SK_NS1C_6thread17LinearCombinationIaLi1EiiLNS1H_9ScaleType4KindE0ELNS_15FloatRoundStyleE2EaEENS1_15EpilogueDefaultEEEEEvvEEEEvNT_6ParamsE,"a",@progbits
	.sectionflags	@""
	.align	4
.nv.constant0._ZN7cutlass13device_kernelINS_4gemm6kernel13GemmUniversalIN4cute5tupleIJiiiiEEENS1_10collective13CollectiveMmaINS1_34MainloopSm90TmaGmmaWarpSpecializedILi6ENS5_IJNS4_1CILi2EEENSA_ILi1EEESC_EEENS1_35KernelTmaWarpSpecializedCooperativeEEENS5_IJNSA_ILi192EEENSA_ILi80EEENSA_ILi128EEEEEEaNS5_IJlSC_lEEEaSK_NS4_8TiledMMAINS4_8MMA_AtomIJNS4_4SM904GMMA26MMA_64x16x32_S32S8S8_SS_TNEEEENS4_6LayoutISD_NS5_IJSC_NSA_ILi0EEESS_EEEEENS5_IJNS4_10UnderscoreESV_SV_EEEEENS4_13SM90_TMA_LOADENS4_14ComposedLayoutINS4_7SwizzleILi3ELi4ELi3EEENS4_18smem_ptr_flag_bitsILi8EEENSR_INS5_IJNSA_ILi8EEESI_EEENS5_IJSI_SC_EEEEEEEvNS4_8identityENS4_23SM90_TMA_LOAD_MULTICASTES18_vS19_EENS_8epilogue10collective6detail29Sm90TmaWarpSpecializedAdapterINS1D_15DefaultEpilogueIaSK_SK_NS1C_6thread17LinearCombinationIaLi1EiiLNS1H_9ScaleType4KindE0ELNS_15FloatRoundStyleE2EaEENS1_15EpilogueDefaultEEEEEvvEEEEvNT_6ParamsE:
	.zero		1664


//--------------------- SYMBOLS --------------------------

	.type		.nv.reservedSmem.offset0,@object
	.size		.nv.reservedSmem.offset0,0x4
	.type		__assertfail,@function
